def matmul_kernel(
    a_ptr,
    b_ptr,
    c_ptr,
    M,
    N,
    K,
    stride_am,
    stride_ak,
    stride_bk,
    stride_bn,
    stride_cm,
    stride_cn,
    BLOCK_M: tl.constexpr,
    BLOCK_N: tl.constexpr,
    BLOCK_K: tl.constexpr,
    GROUP_M: tl.constexpr,
):
    pid = tl.program_id(axis=0)
    num_pid_m = tl.cdiv(M, BLOCK_M)
    num_pid_n = tl.cdiv(N, BLOCK_N)
    num_pid_in_group = GROUP_M * num_pid_n
    group_id = pid // num_pid_in_group
    first_pid_m = group_id * GROUP_M
    group_size_m = min(num_pid_m - first_pid_m, GROUP_M)
    pid_m = first_pid_m + ((pid % num_pid_in_group) % group_size_m)
    pid_n = (pid % num_pid_in_group) // group_size_m

    offs_am = (pid_m * BLOCK_M + tl.arange(0, BLOCK_M)) % M
    offs_bn = (pid_n * BLOCK_N + tl.arange(0, BLOCK_N)) % N
    offs_k = tl.arange(0, BLOCK_K)
    a_ptrs = a_ptr + offs_am[:, None] * stride_am + offs_k[None, :] * stride_ak
    b_ptrs = b_ptr + offs_k[:, None] * stride_bk + offs_bn[None, :] * stride_bn

    acc = tl.zeros((BLOCK_M, BLOCK_N), dtype=tl.float32)
    for kk in range(0, tl.cdiv(K, BLOCK_K)):
        a = tl.load(a_ptrs, mask=offs_k[None, :] < K - kk * BLOCK_K, other=0.0)
        b = tl.load(b_ptrs, mask=offs_k[:, None] < K - kk * BLOCK_K, other=0.0)
        acc = tl.dot(a, b, acc)
        a_ptrs += BLOCK_K * stride_ak
        b_ptrs += BLOCK_K * stride_bk

    c = acc.to(c_ptr.dtype.element_ty)
    offs_cm = pid_m * BLOCK_M + tl.arange(0, BLOCK_M)
    offs_cn = pid_n * BLOCK_N + tl.arange(0, BLOCK_N)
    c_ptrs = c_ptr + offs_cm[:, None] * stride_cm + offs_cn[None, :] * stride_cn
    mask = (offs_cm[:, None] < M) & (offs_cn[None, :] < N)
    tl.store(c_ptrs, c, mask=mask)

# config = {"BLOCK_K": 16, "BLOCK_M": 64, "BLOCK_N": 256, "GROUP_M": 8, "arch": "sm_80", "dtype": "fp16", "num_ctas": 1, "num_stages": 3, "num_warps": 4}
# arch = sm_80


// ===== COMPILED SASS (sm_80) =====

	.target	sm_80

	.elftype	@"ET_EXEC"


//--------------------- .note.nv.tkinfo           --------------------------
	.section	.note.nv.tkinfo,"",@"SHT_NOTE"
	.sectionflags	@"SHF_NOTE_NV_TKINFO"
	.tkinfo
        /*0018*/ 	.word	0x00000002
        /*0030*/ 	.string	""
        /*0030*/ 	.string	"ptxas"
        /*0030*/ 	.string	"Cuda compilation tools, release 13.0, V13.0.88"
        /*0030*/ 	.string	"Build cuda_13.0.r13.0/compiler.36424714_0"
        /*0030*/ 	.string	"-v  -suppress-debug-info  -lineinfo  -arch sm_80 "



//--------------------- .note.nv.cuinfo           --------------------------
	.section	.note.nv.cuinfo,"",@"SHT_NOTE"
	.sectionflags	@"SHF_NOTE_NV_CUINFO"
        /*0018*/ 	.short	0x0002
        /*001a*/ 	.short	0x0050
        /*001c*/ 	.short	0x0082
	.zero		2


//--------------------- .nv.info                  --------------------------
	.section	.nv.info,"",@"SHT_CUDA_INFO"
	.align	4


	//----- nvinfo : EIATTR_REGCOUNT
	.align		4
        /*0000*/ 	.byte	0x04, 0x2f
        /*0002*/ 	.short	(.L_1 - .L_0)
	.align		4
.L_0:
        /*0004*/ 	.word	index@(matmul_kernel)
        /*0008*/ 	.word	0x000000ff


	//----- nvinfo : EIATTR_FRAME_SIZE
	.align		4
.L_1:
        /*000c*/ 	.byte	0x04, 0x11
        /*000e*/ 	.short	(.L_3 - .L_2)
	.align		4
.L_2:
        /*0010*/ 	.word	index@(matmul_kernel)
        /*0014*/ 	.word	0x00000008


	//----- nvinfo : EIATTR_MIN_STACK_SIZE
	.align		4
.L_3:
        /*0018*/ 	.byte	0x04, 0x12
        /*001a*/ 	.short	(.L_5 - .L_4)
	.align		4
.L_4:
        /*001c*/ 	.word	index@(matmul_kernel)
        /*0020*/ 	.word	0x00000008
.L_5:


//--------------------- .nv.info.matmul_kernel    --------------------------
	.section	.nv.info.matmul_kernel,"",@"SHT_CUDA_INFO"
	.sectionflags	@""
	.align	4


	//----- nvinfo : EIATTR_CUDA_API_VERSION
	.align		4
        /*0000*/ 	.byte	0x04, 0x37
        /*0002*/ 	.short	(.L_7 - .L_6)
.L_6:
        /*0004*/ 	.word	0x00000082


	//----- nvinfo : EIATTR_SW2861232_WAR
	.align		4
.L_7:
        /*0008*/ 	.byte	0x01, 0x35
	.zero		2


	//----- nvinfo : EIATTR_PARAM_CBANK
	.align		4
        /*000c*/ 	.byte	0x04, 0x0a
        /*000e*/ 	.short	(.L_9 - .L_8)
	.align		4
.L_8:
        /*0010*/ 	.word	index@(.nv.constant0.matmul_kernel)
        /*0014*/ 	.short	0x0160
        /*0016*/ 	.short	0x0050


	//----- nvinfo : EIATTR_CBANK_PARAM_SIZE
	.align		4
.L_9:
        /*0018*/ 	.byte	0x03, 0x19
        /*001a*/ 	.short	0x0050


	//----- nvinfo : EIATTR_KPARAM_INFO
	.align		4
        /*001c*/ 	.byte	0x04, 0x17
        /*001e*/ 	.short	(.L_11 - .L_10)
.L_10:
        /*0020*/ 	.word	0x00000000
        /*0024*/ 	.short	0x000d
        /*0026*/ 	.short	0x0048
        /*0028*/ 	.byte	0x00, 0xf4, 0x21, 0x00


	//----- nvinfo : EIATTR_KPARAM_INFO
	.align		4
.L_11:
        /*002c*/ 	.byte	0x04, 0x17
        /*002e*/ 	.short	(.L_13 - .L_12)
.L_12:
        /*0030*/ 	.word	0x00000000
        /*0034*/ 	.short	0x000c
        /*0036*/ 	.short	0x0040
        /*0038*/ 	.byte	0x00, 0xf4, 0x21, 0x00


	//----- nvinfo : EIATTR_KPARAM_INFO
	.align		4
.L_13:
        /*003c*/ 	.byte	0x04, 0x17
        /*003e*/ 	.short	(.L_15 - .L_14)
.L_14:
        /*0040*/ 	.word	0x00000000
        /*0044*/ 	.short	0x000b
        /*0046*/ 	.short	0x0038
        /*0048*/ 	.byte	0x00, 0xf0, 0x11, 0x00


	//----- nvinfo : EIATTR_KPARAM_INFO
	.align		4
.L_15:
        /*004c*/ 	.byte	0x04, 0x17
        /*004e*/ 	.short	(.L_17 - .L_16)
.L_16:
        /*0050*/ 	.word	0x00000000
        /*0054*/ 	.short	0x000a
        /*0056*/ 	.short	0x0034
        /*0058*/ 	.byte	0x00, 0xf0, 0x11, 0x00


	//----- nvinfo : EIATTR_KPARAM_INFO
	.align		4
.L_17:
        /*005c*/ 	.byte	0x04, 0x17
        /*005e*/ 	.short	(.L_19 - .L_18)
.L_18:
        /*0060*/ 	.word	0x00000000
        /*0064*/ 	.short	0x0009
        /*0066*/ 	.short	0x0030
        /*0068*/ 	.byte	0x00, 0xf0, 0x11, 0x00


	//----- nvinfo : EIATTR_KPARAM_INFO
	.align		4
.L_19:
        /*006c*/ 	.byte	0x04, 0x17
        /*006e*/ 	.short	(.L_21 - .L_20)
.L_20:
        /*0070*/ 	.word	0x00000000
        /*0074*/ 	.short	0x0008
        /*0076*/ 	.short	0x002c
        /*0078*/ 	.byte	0x00, 0xf0, 0x11, 0x00


	//----- nvinfo : EIATTR_KPARAM_INFO
	.align		4
.L_21:
        /*007c*/ 	.byte	0x04, 0x17
        /*007e*/ 	.short	(.L_23 - .L_22)
.L_22:
        /*0080*/ 	.word	0x00000000
        /*0084*/ 	.short	0x0007
        /*0086*/ 	.short	0x0028
        /*0088*/ 	.byte	0x00, 0xf0, 0x11, 0x00


	//----- nvinfo : EIATTR_KPARAM_INFO
	.align		4
.L_23:
        /*008c*/ 	.byte	0x04, 0x17
        /*008e*/ 	.short	(.L_25 - .L_24)
.L_24:
        /*0090*/ 	.word	0x00000000
        /*0094*/ 	.short	0x0006
        /*0096*/ 	.short	0x0024
        /*0098*/ 	.byte	0x00, 0xf0, 0x11, 0x00


	//----- nvinfo : EIATTR_KPARAM_INFO
	.align		4
.L_25:
        /*009c*/ 	.byte	0x04, 0x17
        /*009e*/ 	.short	(.L_27 - .L_26)
.L_26:
        /*00a0*/ 	.word	0x00000000
        /*00a4*/ 	.short	0x0005
        /*00a6*/ 	.short	0x0020
        /*00a8*/ 	.byte	0x00, 0xf0, 0x11, 0x00


	//----- nvinfo : EIATTR_KPARAM_INFO
	.align		4
.L_27:
        /*00ac*/ 	.byte	0x04, 0x17
        /*00ae*/ 	.short	(.L_29 - .L_28)
.L_28:
        /*00b0*/ 	.word	0x00000000
        /*00b4*/ 	.short	0x0004
        /*00b6*/ 	.short	0x001c
        /*00b8*/ 	.byte	0x00, 0xf0, 0x11, 0x00


	//----- nvinfo : EIATTR_KPARAM_INFO
	.align		4
.L_29:
        /*00bc*/ 	.byte	0x04, 0x17
        /*00be*/ 	.short	(.L_31 - .L_30)
.L_30:
        /*00c0*/ 	.word	0x00000000
        /*00c4*/ 	.short	0x0003
        /*00c6*/ 	.short	0x0018
        /*00c8*/ 	.byte	0x00, 0xf0, 0x11, 0x00


	//----- nvinfo : EIATTR_KPARAM_INFO
	.align		4
.L_31:
        /*00cc*/ 	.byte	0x04, 0x17
        /*00ce*/ 	.short	(.L_33 - .L_32)
.L_32:
        /*00d0*/ 	.word	0x00000000
        /*00d4*/ 	.short	0x0002
        /*00d6*/ 	.short	0x0010
        /*00d8*/ 	.byte	0x00, 0xf4, 0x21, 0x00


	//----- nvinfo : EIATTR_KPARAM_INFO
	.align		4
.L_33:
        /*00dc*/ 	.byte	0x04, 0x17
        /*00de*/ 	.short	(.L_35 - .L_34)
.L_34:
        /*00e0*/ 	.word	0x00000000
        /*00e4*/ 	.short	0x0001
        /*00e6*/ 	.short	0x0008
        /*00e8*/ 	.byte	0x00, 0xf4, 0x21, 0x00


	//----- nvinfo : EIATTR_KPARAM_INFO
	.align		4
.L_35:
        /*00ec*/ 	.byte	0x04, 0x17
        /*00ee*/ 	.short	(.L_37 - .L_36)
.L_36:
        /*00f0*/ 	.word	0x00000000
        /*00f4*/ 	.short	0x0000
        /*00f6*/ 	.short	0x0000
        /*00f8*/ 	.byte	0x00, 0xf4, 0x21, 0x00


	//----- nvinfo : EIATTR_MAXREG_COUNT
	.align		4
.L_37:
        /*00fc*/ 	.byte	0x03, 0x1b
        /*00fe*/ 	.short	0x00ff


	//----- nvinfo : EIATTR_NUM_BARRIERS
	.align		4
        /*0100*/ 	.byte	0x02, 0x4c
        /*0102*/ 	.byte	0x01
	.zero		1


	//----- nvinfo : EIATTR_ANNOTATIONS
	.align		4
        /*0104*/ 	.byte	0x04, 0x55
        /*0106*/ 	.short	(.L_39 - .L_38)


	//   ....[0]....
.L_38:
        /*0108*/ 	.word	0x00000001
        /*010c*/ 	.byte	0x30, 0x06, 0x00, 0x00, 0x01, 0x00, 0x00, 0x00, 0x70, 0x06, 0x00, 0x00, 0x01, 0x00, 0x00, 0x00
        /*011c*/ 	.byte	0x80, 0x08, 0x00, 0x00, 0x01, 0x00, 0x00, 0x00, 0x90, 0x23, 0x00, 0x00, 0x01, 0x00, 0x00, 0x00
        /*012c*/ 	.byte	0xa0, 0x47, 0x00, 0x00, 0x01, 0x00, 0x00, 0x00, 0xb0, 0x47, 0x00, 0x00


	//----- nvinfo : EIATTR_MERCURY_ISA_VERSION
	.align		4
.L_39:
        /*0138*/ 	.byte	0x03, 0x5f
        /*013a*/ 	.short	0x0000


	//----- nvinfo : EIATTR_EXIT_INSTR_OFFSETS
	.align		4
        /*013c*/ 	.byte	0x04, 0x1c
        /*013e*/ 	.short	(.L_41 - .L_40)


	//   ....[0]....
.L_40:
        /*0140*/ 	.word	0x00007ef0


	//   ....[1]....
        /*0144*/ 	.word	0x00007f20


	//----- nvinfo : EIATTR_REQNTID
	.align		4
.L_41:
        /*0148*/ 	.byte	0x04, 0x10
        /*014a*/ 	.short	(.L_43 - .L_42)
.L_42:
        /*014c*/ 	.word	0x00000080
        /*0150*/ 	.word	0x00000001
        /*0154*/ 	.word	0x00000001
.L_43:


//--------------------- .nv.callgraph             --------------------------
	.section	.nv.callgraph,"",@"SHT_CUDA_CALLGRAPH"
	.align	4
	.sectionentsize	8
	.align		4
        /*0000*/ 	.word	0x00000000
	.align		4
        /*0004*/ 	.word	0xffffffff
	.align		4
        /*0008*/ 	.word	0x00000000
	.align		4
        /*000c*/ 	.word	0xfffffffe
	.align		4
        /*0010*/ 	.word	0x00000000
	.align		4
        /*0014*/ 	.word	0xfffffffd
	.align		4
        /*0018*/ 	.word	0x00000000
	.align		4
        /*001c*/ 	.word	0xfffffffc


//--------------------- .nv.rel.action            --------------------------
	.section	.nv.rel.action,"",@"SHT_CUDA_RELOCINFO"
	.align	8
	.sectionentsize	8
        /*0000*/ 	.byte	0x73, 0x00, 0x00, 0x00, 0x00, 0x00, 0x00, 0x00, 0x00, 0x00, 0x00, 0x11, 0x25, 0x00, 0x05, 0x36


//--------------------- .nv.constant0.matmul_kernel --------------------------
	.section	.nv.constant0.matmul_kernel,"a",@progbits
	.sectionflags	@""
	.align	4
.nv.constant0.matmul_kernel:
	.zero		432


//--------------------- .text.matmul_kernel       --------------------------
	.section	.text.matmul_kernel,"ax",@progbits
	.sectioninfo	@"SHI_REGISTERS=255"
	.align	128
        .global         matmul_kernel
        .type           matmul_kernel,@function
        .size           matmul_kernel,(.L_x_5 - matmul_kernel)
        .other          matmul_kernel,@"STO_CUDA_ENTRY STV_DEFAULT"
matmul_kernel:
.text.matmul_kernel:
[----:B------:R-:W-:Y:S02]  /*0000*/  IMAD.MOV.U32 R1, RZ, RZ, c[0x0][0x28] ;  /* 0x00000a00ff017624 */ /* 0x000fe400078e00ff */
[----:B------:R-:W-:Y:S01]  /*0010*/  IMAD.MOV.U32 R0, RZ, RZ, c[0x0][0x17c] ;  /* 0x00005f00ff007624 */ /* 0x000fe200078e00ff */
[----:B------:R-:W0:Y:S01]  /*0020*/  S2R R5, SR_CTAID.X ;  /* 0x0000000000057919 */ /* 0x000e220000002500 */
[----:B------:R-:W-:Y:S01]  /*0030*/  ULDC UR4, c[0x0][0x180] ;  /* 0x0000600000047ab9 */ /* 0x000fe20000000800 */
[----:B------:R-:W-:Y:S01]  /*0040*/  IADD3 R1, R1, -0x8, RZ ;  /* 0xfffffff801017810 */ /* 0x000fe20007ffe0ff */
[----:B------:R-:W-:Y:S01]  /*0050*/  ULDC.64 UR6, c[0x0][0x118] ;  /* 0x0000460000067ab9 */ /* 0x000fe20000000a00 */
[----:B------:R-:W-:Y:S01]  /*0060*/  IADD3 R0, R0, 0xff, RZ ;  /* 0x000000ff00007810 */ /* 0x000fe20007ffe0ff */
[----:B------:R-:W1:Y:S03]  /*0070*/  S2R R60, SR_TID.X ;  /* 0x00000000003c7919 */ /* 0x000e660000002100 */
[----:B------:R-:W-:-:S04]  /*0080*/  SHF.R.S32.HI R3, RZ, 0x1f, R0 ;  /* 0x0000001fff037819 */ /* 0x000fc80000011400 */
[----:B------:R-:W-:-:S04]  /*0090*/  LEA.HI R3, R3, R0, RZ, 0x8 ;  /* 0x0000000003037211 */ /* 0x000fc800078f40ff */
[----:B------:R-:W-:-:S05]  /*00a0*/  SHF.R.S32.HI R3, RZ, 0x8, R3 ;  /* 0x00000008ff037819 */ /* 0x000fca0000011403 */
[----:B------:R-:W-:Y:S01]  /*00b0*/  IMAD.SHL.U32 R4, R3, 0x8, RZ ;  /* 0x0000000803047824 */ /* 0x000fe200078e00ff */
[----:B0-----:R-:W-:-:S04]  /*00c0*/  IABS R8, R5 ;  /* 0x0000000500087213 */ /* 0x001fc80000000000 */
[-C--:B------:R-:W-:Y:S02]  /*00d0*/  IABS R7, R4.reuse ;  /* 0x0000000400077213 */ /* 0x080fe40000000000 */
[----:B------:R-:W-:Y:S02]  /*00e0*/  IABS R10, R4 ;  /* 0x00000004000a7213 */ /* 0x000fe40000000000 */
[----:B------:R-:W0:Y:S01]  /*00f0*/  I2F.RP R0, R7 ;  /* 0x0000000700007306 */ /* 0x000e220000209400 */
[----:B-1----:R-:W-:-:S04]  /*0100*/  SHF.R.U32.HI R241, RZ, 0x6, R60 ;  /* 0x00000006fff17819 */ /* 0x002fc8000001163c */
[----:B------:R-:W-:-:S04]  /*0110*/  SGXT.U32 R241, R241, 0x1 ;  /* 0x00000001f1f1781a */ /* 0x000fc80000000000 */
[C---:B------:R-:W-:Y:S02]  /*0120*/  LOP3.LUT R34, R241.reuse, 0x2, RZ, 0xfc, !PT ;  /* 0x00000002f1227812 */ /* 0x040fe400078efcff */
[C---:B------:R-:W-:Y:S02]  /*0130*/  LOP3.LUT R56, R241.reuse, 0x4, RZ, 0xfc, !PT ;  /* 0x00000004f1387812 */ /* 0x040fe400078efcff */
[C---:B------:R-:W-:Y:S02]  /*0140*/  LOP3.LUT R58, R241.reuse, 0x6, RZ, 0xfc, !PT ;  /* 0x00000006f13a7812 */ /* 0x040fe400078efcff */
[C---:B------:R-:W-:Y:S01]  /*0150*/  LOP3.LUT R252, R241.reuse, 0x8, RZ, 0xfc, !PT ;  /* 0x00000008f1fc7812 */ /* 0x040fe200078efcff */
[----:B0-----:R-:W0:Y:S01]  /*0160*/  MUFU.RCP R0, R0 ;  /* 0x0000000000007308 */ /* 0x001e220000001000 */
[C---:B------:R-:W-:Y:S02]  /*0170*/  LOP3.LUT R251, R241.reuse, 0xa, RZ, 0xfc, !PT ;  /* 0x0000000af1fb7812 */ /* 0x040fe400078efcff */
[----:B------:R-:W-:-:S02]  /*0180*/  LOP3.LUT R250, R241, 0xc, RZ, 0xfc, !PT ;  /* 0x0000000cf1fa7812 */ /* 0x000fc400078efcff */
[----:B------:R-:W-:Y:S02]  /*0190*/  LOP3.LUT R248, R241, 0xe, RZ, 0xfc, !PT ;  /* 0x0000000ef1f87812 */ /* 0x000fe400078efcff */
[----:B0-----:R-:W-:Y:S01]  /*01a0*/  IADD3 R2, R0, 0xffffffe, RZ ;  /* 0x0ffffffe00027810 */ /* 0x001fe20007ffe0ff */
[----:B------:R-:W-:-:S03]  /*01b0*/  IMAD.MOV R0, RZ, RZ, -R10 ;  /* 0x000000ffff007224 */ /* 0x000fc600078e0a0a */
[----:B------:R0:W1:Y:S02]  /*01c0*/  F2I.FTZ.U32.TRUNC.NTZ R3, R2 ;  /* 0x0000000200037305 */ /* 0x000064000021f000 */
[----:B0-----:R-:W-:Y:S02]  /*01d0*/  IMAD.MOV.U32 R2, RZ, RZ, RZ ;  /* 0x000000ffff027224 */ /* 0x001fe400078e00ff */
[----:B-1----:R-:W-:-:S04]  /*01e0*/  IMAD.MOV R6, RZ, RZ, -R3 ;  /* 0x000000ffff067224 */ /* 0x002fc800078e0a03 */
[----:B------:R-:W-:Y:S02]  /*01f0*/  IMAD R9, R6, R7, RZ ;  /* 0x0000000706097224 */ /* 0x000fe400078e02ff */
[----:B------:R-:W-:Y:S02]  /*0200*/  IMAD.MOV.U32 R6, RZ, RZ, R8 ;  /* 0x000000ffff067224 */ /* 0x000fe400078e0008 */
[----:B------:R-:W-:-:S06]  /*0210*/  IMAD.HI.U32 R3, R3, R9, R2 ;  /* 0x0000000903037227 */ /* 0x000fcc00078e0002 */
[----:B------:R-:W-:-:S04]  /*0220*/  IMAD.HI.U32 R3, R3, R6, RZ ;  /* 0x0000000603037227 */ /* 0x000fc800078e00ff */
[----:B------:R-:W-:-:S05]  /*0230*/  IMAD R0, R3, R0, R6 ;  /* 0x0000000003007224 */ /* 0x000fca00078e0206 */
[----:B------:R-:W-:-:S13]  /*0240*/  ISETP.GT.U32.AND P1, PT, R7, R0, PT ;  /* 0x000000000700720c */ /* 0x000fda0003f24070 */
[----:B------:R-:W-:Y:S01]  /*0250*/  @!P1 IMAD.IADD R0, R0, 0x1, -R7 ;  /* 0x0000000100009824 */ /* 0x000fe200078e0a07 */
[----:B------:R-:W-:Y:S02]  /*0260*/  @!P1 IADD3 R3, R3, 0x1, RZ ;  /* 0x0000000103039810 */ /* 0x000fe40007ffe0ff */
[----:B------:R-:W-:Y:S02]  /*0270*/  ISETP.NE.AND P1, PT, R4, RZ, PT ;  /* 0x000000ff0400720c */ /* 0x000fe40003f25270 */
[----:B------:R-:W-:Y:S02]  /*0280*/  ISETP.GE.U32.AND P0, PT, R0, R7, PT ;  /* 0x000000070000720c */ /* 0x000fe40003f06070 */
[----:B------:R-:W-:-:S04]  /*0290*/  LOP3.LUT R0, R5, R4, RZ, 0x3c, !PT ;  /* 0x0000000405007212 */ /* 0x000fc800078e3cff */
[----:B------:R-:W-:Y:S01]  /*02a0*/  ISETP.GE.AND P2, PT, R0, RZ, PT ;  /* 0x000000ff0000720c */ /* 0x000fe20003f46270 */
[----:B------:R-:W-:-:S05]  /*02b0*/  IMAD.MOV.U32 R0, RZ, RZ, c[0x0][0x178] ;  /* 0x00005e00ff007624 */ /* 0x000fca00078e00ff */
[----:B------:R-:W-:Y:S02]  /*02c0*/  IADD3 R0, R0, 0x3f, RZ ;  /* 0x0000003f00007810 */ /* 0x000fe40007ffe0ff */
[----:B------:R-:W-:-:S05]  /*02d0*/  @P0 IADD3 R3, R3, 0x1, RZ ;  /* 0x0000000103030810 */ /* 0x000fca0007ffe0ff */
[----:B------:R-:W-:Y:S01]  /*02e0*/  IMAD.MOV.U32 R2, RZ, RZ, R3 ;  /* 0x000000ffff027224 */ /* 0x000fe200078e0003 */
[----:B------:R-:W-:-:S03]  /*02f0*/  SHF.R.S32.HI R3, RZ, 0x1f, R0 ;  /* 0x0000001fff037819 */ /* 0x000fc60000011400 */
[----:B------:R-:W-:Y:S01]  /*0300*/  @!P2 IMAD.MOV R2, RZ, RZ, -R2 ;  /* 0x000000ffff02a224 */ /* 0x000fe200078e0a02 */
[----:B------:R-:W-:Y:S02]  /*0310*/  @!P1 LOP3.LUT R2, RZ, R4, RZ, 0x33, !PT ;  /* 0x00000004ff029212 */ /* 0x000fe400078e33ff */
[----:B------:R-:W-:-:S03]  /*0320*/  LEA.HI R3, R3, R0, RZ, 0x6 ;  /* 0x0000000003037211 */ /* 0x000fc600078f30ff */
[----:B------:R-:W-:Y:S02]  /*0330*/  IMAD.SHL.U32 R247, R2, 0x8, RZ ;  /* 0x0000000802f77824 */ /* 0x000fe400078e00ff */
[----:B------:R-:W-:-:S03]  /*0340*/  IMAD.MOV R2, RZ, RZ, -R2 ;  /* 0x000000ffff027224 */ /* 0x000fc600078e0a02 */
[----:B------:R-:W-:Y:S01]  /*0350*/  LEA.HI.SX32 R3, R3, -R247, 0x1a ;  /* 0x800000f703037211 */ /* 0x000fe200078fd2ff */
[----:B------:R-:W-:-:S03]  /*0360*/  IMAD R4, R4, R2, R5 ;  /* 0x0000000204047224 */ /* 0x000fc600078e0205 */
[----:B------:R-:W-:Y:S02]  /*0370*/  IMNMX R11, R3, 0x8, PT ;  /* 0x00000008030b7817 */ /* 0x000fe40003800200 */
[----:B------:R-:W-:Y:S02]  /*0380*/  IABS R9, R4 ;  /* 0x0000000400097213 */ /* 0x000fe40000000000 */
[----:B------:R-:W-:-:S04]  /*0390*/  IABS R7, R11 ;  /* 0x0000000b00077213 */ /* 0x000fc80000000000 */
[----:B------:R-:W0:Y:S08]  /*03a0*/  I2F.RP R0, R7 ;  /* 0x0000000700007306 */ /* 0x000e300000209400 */
[----:B0-----:R-:W0:Y:S02]  /*03b0*/  MUFU.RCP R0, R0 ;  /* 0x0000000000007308 */ /* 0x001e240000001000 */
[----:B0-----:R-:W-:-:S06]  /*03c0*/  IADD3 R3, R0, 0xffffffe, RZ ;  /* 0x0ffffffe00037810 */ /* 0x001fcc0007ffe0ff */
[----:B------:R-:W0:Y:S02]  /*03d0*/  F2I.FTZ.U32.TRUNC.NTZ R3, R3 ;  /* 0x0000000300037305 */ /* 0x000e24000021f000 */
[----:B0-----:R-:W-:-:S04]  /*03e0*/  IMAD.MOV R6, RZ, RZ, -R3 ;  /* 0x000000ffff067224 */ /* 0x001fc800078e0a03 */
[----:B------:R-:W-:Y:S01]  /*03f0*/  IMAD.MOV.U32 R2, RZ, RZ, R6 ;  /* 0x000000ffff027224 */ /* 0x000fe200078e0006 */
[----:B------:R-:W-:-:S03]  /*0400*/  IABS R6, R11 ;  /* 0x0000000b00067213 */ /* 0x000fc60000000000 */
[----:B------:R-:W-:Y:S02]  /*0410*/  IMAD R5, R2, R7, RZ ;  /* 0x0000000702057224 */ /* 0x000fe400078e02ff */
[----:B------:R-:W-:Y:S02]  /*0420*/  IMAD.MOV.U32 R2, RZ, RZ, RZ ;  /* 0x000000ffff027224 */ /* 0x000fe400078e00ff */
[----:B------:R-:W-:Y:S02]  /*0430*/  IMAD.MOV R0, RZ, RZ, -R6 ;  /* 0x000000ffff007224 */ /* 0x000fe400078e0a06 */
[----:B------:R-:W-:-:S04]  /*0440*/  IMAD.HI.U32 R2, R3, R5, R2 ;  /* 0x0000000503027227 */ /* 0x000fc800078e0002 */
[----:B------:R-:W-:Y:S02]  /*0450*/  IMAD.MOV.U32 R5, RZ, RZ, c[0x0][0x180] ;  /* 0x00006000ff057624 */ /* 0x000fe400078e00ff */
[----:B------:R-:W-:-:S03]  /*0460*/  IMAD.HI.U32 R2, R2, R9, RZ ;  /* 0x0000000902027227 */ /* 0x000fc600078e00ff */
[----:B------:R-:W-:Y:S01]  /*0470*/  IADD3 R5, R5, 0xf, RZ ;  /* 0x0000000f05057810 */ /* 0x000fe20007ffe0ff */
[----:B------:R-:W-:-:S05]  /*0480*/  IMAD R0, R2, R0, R9 ;  /* 0x0000000002007224 */ /* 0x000fca00078e0209 */
[----:B------:R-:W-:-:S13]  /*0490*/  ISETP.GT.U32.AND P1, PT, R7, R0, PT ;  /* 0x000000000700720c */ /* 0x000fda0003f24070 */
[----:B------:R-:W-:Y:S01]  /*04a0*/  @!P1 IMAD.IADD R0, R0, 0x1, -R7 ;  /* 0x0000000100009824 */ /* 0x000fe200078e0a07 */
[----:B------:R-:W-:Y:S02]  /*04b0*/  @!P1 IADD3 R2, R2, 0x1, RZ ;  /* 0x0000000102029810 */ /* 0x000fe40007ffe0ff */
[----:B------:R-:W-:Y:S02]  /*04c0*/  ISETP.NE.AND P1, PT, R11, RZ, PT ;  /* 0x000000ff0b00720c */ /* 0x000fe40003f25270 */
[----:B------:R-:W-:Y:S02]  /*04d0*/  ISETP.GE.U32.AND P0, PT, R0, R7, PT ;  /* 0x000000070000720c */ /* 0x000fe40003f06070 */
[----:B------:R-:W-:-:S04]  /*04e0*/  LOP3.LUT R0, R4, R11, RZ, 0x3c, !PT ;  /* 0x0000000b04007212 */ /* 0x000fc800078e3cff */
[----:B------:R-:W-:-:S07]  /*04f0*/  ISETP.GE.AND P2, PT, R0, RZ, PT ;  /* 0x000000ff0000720c */ /* 0x000fce0003f46270 */
[----:B------:R-:W-:Y:S02]  /*0500*/  @P0 IADD3 R2, R2, 0x1, RZ ;  /* 0x0000000102020810 */ /* 0x000fe40007ffe0ff */
[----:B------:R-:W-:-:S03]  /*0510*/  ISETP.GT.AND P0, PT, R5, 0xf, PT ;  /* 0x0000000f0500780c */ /* 0x000fc60003f04270 */
[----:B------:R-:W-:-:S04]  /*0520*/  IMAD.MOV.U32 R0, RZ, RZ, R2 ;  /* 0x000000ffff007224 */ /* 0x000fc800078e0002 */
[----:B------:R-:W-:Y:S01]  /*0530*/  @!P2 IMAD.MOV R0, RZ, RZ, -R0 ;  /* 0x000000ffff00a224 */ /* 0x000fe200078e0a00 */
[----:B------:R-:W-:-:S05]  /*0540*/  @!P1 LOP3.LUT R0, RZ, R11, RZ, 0x33, !PT ;  /* 0x0000000bff009212 */ /* 0x000fca00078e33ff */
[----:B------:R-:W-:Y:S02]  /*0550*/  IMAD.MOV R2, RZ, RZ, -R0 ;  /* 0x000000ffff027224 */ /* 0x000fe400078e0a00 */
[----:B------:R-:W-:Y:S02]  /*0560*/  IMAD.SHL.U32 R0, R0, 0x100, RZ ;  /* 0x0000010000007824 */ /* 0x000fe400078e00ff */
[----:B------:R-:W-:-:S04]  /*0570*/  IMAD R2, R11, R2, R4 ;  /* 0x000000020b027224 */ /* 0x000fc800078e0204 */
[----:B------:R-:W-:Y:S01]  /*0580*/  IMAD.IADD R247, R247, 0x1, R2 ;  /* 0x00000001f7f77824 */ /* 0x000fe200078e0202 */
[----:B------:R-:W-:-:S05]  /*0590*/  LOP3.LUT R2, R60, 0x3f, RZ, 0xc0, !PT ;  /* 0x0000003f3c027812 */ /* 0x000fca00078ec0ff */
[----:B------:R-:W-:Y:S01]  /*05a0*/  IMAD R247, R247, 0x40, R2 ;  /* 0x00000040f7f77824 */ /* 0x000fe200078e0202 */
[----:B------:R-:W-:Y:S05]  /*05b0*/  @P0 BRA `(.L_x_0) ;  /* 0x0000026000000947 */ /* 0x000fea0003800000 */
[C---:B------:R-:W-:Y:S01]  /*05c0*/  IMAD.SHL.U32 R2, R60.reuse, 0x20, RZ ;  /* 0x000000203c027824 */ /* 0x040fe200078e00ff */
[----:B------:R-:W-:Y:S01]  /*05d0*/  CS2R R168, SRZ ;  /* 0x0000000000a87805 */ /* 0x000fe2000001ff00 */
[----:B------:R-:W-:Y:S01]  /*05e0*/  IMAD.SHL.U32 R3, R60, 0x40, RZ ;  /* 0x000000403c037824 */ /* 0x000fe200078e00ff */
[----:B------:R-:W-:Y:S01]  /*05f0*/  CS2R R170, SRZ ;  /* 0x0000000000aa7805 */ /* 0x000fe2000001ff00 */
[----:B------:R-:W-:Y:S01]  /*0600*/  CS2R R52, SRZ ;  /* 0x0000000000347805 */ /* 0x000fe2000001ff00 */
[----:B------:R-:W-:Y:S01]  /*0610*/  LOP3.LUT R2, R2, 0x60, RZ, 0xc0, !PT ;  /* 0x0000006002027812 */ /* 0x000fe200078ec0ff */
[----:B------:R-:W-:Y:S01]  /*0620*/  CS2R R54, SRZ ;  /* 0x0000000000367805 */ /* 0x000fe2000001ff00 */
[----:B------:R0:W-:Y:S01]  /*0630*/  STL [R1], R3 ;  /* 0x0000000301007387 */ /* 0x0001e20000100800 */
[----:B------:R-:W-:Y:S01]  /*0640*/  CS2R R48, SRZ ;  /* 0x0000000000307805 */ /* 0x000fe2000001ff00 */
[----:B------:R-:W-:Y:S01]  /*0650*/  CS2R R50, SRZ ;  /* 0x0000000000327805 */ /* 0x000fe2000001ff00 */
[----:B------:R-:W-:Y:S01]  /*0660*/  CS2R R44, SRZ ;  /* 0x00000000002c7805 */ /* 0x000fe2000001ff00 */
[----:B------:R0:W-:Y:S01]  /*0670*/  STL [R1+0x4], R2 ;  /* 0x0000040201007387 */ /* 0x0001e20000100800 */
[----:B------:R-:W-:Y:S01]  /*0680*/  CS2R R46, SRZ ;  /* 0x00000000002e7805 */ /* 0x000fe2000001ff00 */
        /* <DEDUP_REMOVED lines=24> */
[----:B------:R-:W-:Y:S05]  /*0810*/  BRA `(.L_x_1) ;  /* 0x00003f8000007947 */ /* 0x000fea0003800000 */
.L_x_0:
[----:B------:R-:W-:Y:S01]  /*0820*/  IABS R4, c[0x0][0x17c] ;  /* 0x00005f0000047a13 */ /* 0x000fe20000000000 */
[----:B------:R-:W-:Y:S01]  /*0830*/  IMAD.SHL.U32 R26, R60, 0x40, RZ ;  /* 0x000000403c1a7824 */ /* 0x000fe200078e00ff */
[----:B------:R-:W-:Y:S01]  /*0840*/  SHF.R.U32.HI R3, RZ, 0x4, R60 ;  /* 0x00000004ff037819 */ /* 0x000fe2000001163c */
[----:B------:R-:W-:Y:S01]  /*0850*/  IMAD.SHL.U32 R2, R2, 0x2, RZ ;  /* 0x0000000202027824 */ /* 0x000fe200078e00ff */
[----:B------:R-:W0:Y:S01]  /*0860*/  I2F.RP R8, R4 ;  /* 0x0000000400087306 */ /* 0x000e220000209400 */
[----:B------:R-:W-:Y:S01]  /*0870*/  SHF.R.S32.HI R6, RZ, 0x1f, R5 ;  /* 0x0000001fff067819 */ /* 0x000fe20000011405 */
[----:B------:R-:W-:Y:S01]  /*0880*/  STL [R1], R26 ;  /* 0x0000001a01007387 */ /* 0x000fe20000100800 */
[----:B------:R-:W-:Y:S01]  /*0890*/  SGXT.U32 R3, R3, 0x3 ;  /* 0x000000030303781a */ /* 0x000fe20000000000 */
[----:B------:R-:W-:Y:S01]  /*08a0*/  IMAD.MOV.U32 R239, RZ, RZ, c[0x0][0x18c] ;  /* 0x00006300ffef7624 */ /* 0x000fe200078e00ff */
[----:B------:R-:W-:Y:S01]  /*08b0*/  LEA.HI R5, R6, R5, RZ, 0x4 ;  /* 0x0000000506057211 */ /* 0x000fe200078f20ff */
[----:B------:R-:W-:Y:S01]  /*08c0*/  IMAD.MOV.U32 R6, RZ, RZ, RZ ;  /* 0x000000ffff067224 */ /* 0x000fe200078e00ff */
[----:B------:R-:W-:Y:S01]  /*08d0*/  LOP3.LUT R3, R0, R3, RZ, 0xfc, !PT ;  /* 0x0000000300037212 */ /* 0x000fe200078efcff */
[----:B------:R-:W-:Y:S01]  /*08e0*/  CS2R R172, SRZ ;  /* 0x0000000000ac7805 */ /* 0x000fe2000001ff00 */
[----:B------:R-:W-:Y:S01]  /*08f0*/  IABS R79, c[0x0][0x178] ;  /* 0x00005e00004f7a13 */ /* 0x000fe20000000000 */
[----:B------:R-:W-:Y:S01]  /*0900*/  CS2R R174, SRZ ;  /* 0x0000000000ae7805 */ /* 0x000fe2000001ff00 */
[C---:B------:R-:W-:Y:S01]  /*0910*/  LOP3.LUT R9, R3.reuse, 0xf0, RZ, 0xfc, !PT ;  /* 0x000000f003097812 */ /* 0x040fe200078efcff */
[----:B------:R-:W-:Y:S01]  /*0920*/  CS2R R168, SRZ ;  /* 0x0000000000a87805 */ /* 0x000fe2000001ff00 */
[C---:B------:R-:W-:Y:S01]  /*0930*/  LOP3.LUT R10, R3.reuse, 0xe8, RZ, 0xfc, !PT ;  /* 0x000000e8030a7812 */ /* 0x040fe200078efcff */
[----:B------:R-:W-:Y:S01]  /*0940*/  CS2R R170, SRZ ;  /* 0x0000000000aa7805 */ /* 0x000fe2000001ff00 */
[C---:B------:R-:W-:Y:S01]  /*0950*/  LOP3.LUT R14, R3.reuse, 0xe0, RZ, 0xfc, !PT ;  /* 0x000000e0030e7812 */ /* 0x040fe200078efcff */
[----:B0-----:R-:W0:Y:S01]  /*0960*/  MUFU.RCP R8, R8 ;  /* 0x0000000800087308 */ /* 0x001e220000001000 */
[----:B------:R-:W-:Y:S01]  /*0970*/  IABS R13, R10 ;  /* 0x0000000a000d7213 */ /* 0x000fe20000000000 */
[----:B------:R-:W-:Y:S01]  /*0980*/  CS2R R164, SRZ ;  /* 0x0000000000a47805 */ /* 0x000fe2000001ff00 */
[----:B------:R-:W-:Y:S01]  /*0990*/  ISETP.GE.AND P3, PT, R10, RZ, PT ;  /* 0x000000ff0a00720c */ /* 0x000fe20003f66270 */
[----:B------:R-:W-:Y:S01]  /*09a0*/  CS2R R166, SRZ ;  /* 0x0000000000a67805 */ /* 0x000fe2000001ff00 */
[----:B------:R-:W-:Y:S01]  /*09b0*/  IABS R15, R14 ;  /* 0x0000000e000f7213 */ /* 0x000fe20000000000 */
[----:B------:R-:W-:Y:S01]  /*09c0*/  CS2R R160, SRZ ;  /* 0x0000000000a07805 */ /* 0x000fe2000001ff00 */
[----:B------:R-:W-:Y:S01]  /*09d0*/  LOP3.LUT R16, R3, 0xd8, RZ, 0xfc, !PT ;  /* 0x000000d803107812 */ /* 0x000fe200078efcff */
[----:B------:R-:W-:Y:S01]  /*09e0*/  CS2R R162, SRZ ;  /* 0x0000000000a27805 */ /* 0x000fe2000001ff00 */
[----:B------:R-:W-:Y:S01]  /*09f0*/  ISETP.GE.AND P0, PT, R9, RZ, PT ;  /* 0x000000ff0900720c */ /* 0x000fe20003f06270 */
[----:B------:R-:W-:Y:S01]  /*0a00*/  CS2R R156, SRZ ;  /* 0x00000000009c7805 */ /* 0x000fe2000001ff00 */
[----:B------:R-:W-:Y:S01]  /*0a10*/  IABS R17, R16 ;  /* 0x0000001000117213 */ /* 0x000fe20000000000 */
[----:B------:R-:W-:Y:S01]  /*0a20*/  CS2R R158, SRZ ;  /* 0x00000000009e7805 */ /* 0x000fe2000001ff00 */
[----:B------:R-:W-:Y:S01]  /*0a30*/  ISETP.GE.AND P2, PT, R14, RZ, PT ;  /* 0x000000ff0e00720c */ /* 0x000fe20003f46270 */
[----:B------:R-:W-:Y:S01]  /*0a40*/  CS2R R152, SRZ ;  /* 0x0000000000987805 */ /* 0x000fe2000001ff00 */
[C---:B------:R-:W-:Y:S01]  /*0a50*/  LOP3.LUT R18, R3.reuse, 0xb0, RZ, 0xfc, !PT ;  /* 0x000000b003127812 */ /* 0x040fe200078efcff */
[----:B------:R-:W-:Y:S01]  /*0a60*/  CS2R R154, SRZ ;  /* 0x00000000009a7805 */ /* 0x000fe2000001ff00 */
[----:B0-----:R-:W-:Y:S01]  /*0a70*/  IADD3 R7, R8, 0xffffffe, RZ ;  /* 0x0ffffffe08077810 */ /* 0x001fe20007ffe0ff */
[----:B------:R-:W-:Y:S01]  /*0a80*/  CS2R R148, SRZ ;  /* 0x0000000000947805 */ /* 0x000fe2000001ff00 */
[C---:B------:R-:W-:Y:S01]  /*0a90*/  LOP3.LUT R14, R3.reuse, 0xc0, RZ, 0xfc, !PT ;  /* 0x000000c0030e7812 */ /* 0x040fe200078efcff */
[----:B------:R-:W-:Y:S01]  /*0aa0*/  CS2R R150, SRZ ;  /* 0x0000000000967805 */ /* 0x000fe2000001ff00 */
[----:B------:R-:W-:Y:S01]  /*0ab0*/  IABS R23, R18 ;  /* 0x0000001200177213 */ /* 0x000fe20000000000 */
[----:B------:R-:W-:Y:S01]  /*0ac0*/  CS2R R144, SRZ ;  /* 0x0000000000907805 */ /* 0x000fe2000001ff00 */
[----:B------:R-:W0:Y:S01]  /*0ad0*/  F2I.FTZ.U32.TRUNC.NTZ R7, R7 ;  /* 0x0000000700077305 */ /* 0x000e22000021f000 */
[----:B------:R-:W-:Y:S01]  /*0ae0*/  IABS R21, R14 ;  /* 0x0000000e00157213 */ /* 0x000fe20000000000 */
[----:B------:R-:W-:Y:S01]  /*0af0*/  CS2R R146, SRZ ;  /* 0x0000000000927805 */ /* 0x000fe2000001ff00 */
[C---:B------:R-:W-:Y:S01]  /*0b00*/  LOP3.LUT R20, R3.reuse, 0x98, RZ, 0xfc, !PT ;  /* 0x0000009803147812 */ /* 0x040fe200078efcff */
[----:B------:R-:W-:Y:S01]  /*0b10*/  CS2R R140, SRZ ;  /* 0x00000000008c7805 */ /* 0x000fe2000001ff00 */
[----:B------:R-:W-:Y:S01]  /*0b20*/  LOP3.LUT R22, R3, 0x90, RZ, 0xfc, !PT ;  /* 0x0000009003167812 */ /* 0x000fe200078efcff */
[----:B------:R-:W-:Y:S01]  /*0b30*/  CS2R R142, SRZ ;  /* 0x00000000008e7805 */ /* 0x000fe2000001ff00 */
[----:B------:R-:W-:Y:S01]  /*0b40*/  IABS R31, R20 ;  /* 0x00000014001f7213 */ /* 0x000fe20000000000 */
[----:B------:R-:W-:Y:S01]  /*0b50*/  CS2R R136, SRZ ;  /* 0x0000000000887805 */ /* 0x000fe2000001ff00 */
[----:B------:R-:W-:Y:S01]  /*0b60*/  IABS R33, R22 ;  /* 0x0000001600217213 */ /* 0x000fe20000000000 */
[----:B------:R-:W-:Y:S01]  /*0b70*/  CS2R R138, SRZ ;  /* 0x00000000008a7805 */ /* 0x000fe2000001ff00 */
[----:B------:R-:W-:Y:S01]  /*0b80*/  LOP3.LUT R242, R26, 0x400, RZ, 0xc0, !PT ;  /* 0x000004001af27812 */ /* 0x000fe200078ec0ff */
[----:B------:R-:W-:Y:S01]  /*0b90*/  CS2R R132, SRZ ;  /* 0x0000000000847805 */ /* 0x000fe2000001ff00 */
[----:B------:R-:W-:Y:S01]  /*0ba0*/  CS2R R134, SRZ ;  /* 0x0000000000867805 */ /* 0x000fe2000001ff00 */
[----:B------:R-:W-:Y:S01]  /*0bb0*/  CS2R R128, SRZ ;  /* 0x0000000000807805 */ /* 0x000fe2000001ff00 */
[----:B------:R-:W-:Y:S01]  /*0bc0*/  CS2R R130, SRZ ;  /* 0x0000000000827805 */ /* 0x000fe2000001ff00 */
[--C-:B0-----:R-:W-:Y:S01]  /*0bd0*/  IMAD.MOV R11, RZ, RZ, -R7.reuse ;  /* 0x000000ffff0b7224 */ /* 0x101fe200078e0a07 */
[----:B------:R-:W-:Y:S01]  /*0be0*/  CS2R R124, SRZ ;  /* 0x00000000007c7805 */ /* 0x000fe2000001ff00 */
[----:B------:R-:W-:Y:S01]  /*0bf0*/  CS2R R126, SRZ ;  /* 0x00000000007e7805 */ /* 0x000fe2000001ff00 */
[----:B------:R-:W-:Y:S01]  /*0c00*/  CS2R R120, SRZ ;  /* 0x0000000000787805 */ /* 0x000fe2000001ff00 */
[----:B------:R-:W-:Y:S01]  /*0c10*/  IMAD R11, R11, R4, RZ ;  /* 0x000000040b0b7224 */ /* 0x000fe200078e02ff */
[----:B------:R-:W-:Y:S01]  /*0c20*/  CS2R R122, SRZ ;  /* 0x00000000007a7805 */ /* 0x000fe2000001ff00 */
[----:B------:R-:W-:Y:S01]  /*0c30*/  CS2R R116, SRZ ;  /* 0x0000000000747805 */ /* 0x000fe2000001ff00 */
[----:B------:R-:W-:Y:S01]  /*0c40*/  CS2R R118, SRZ ;  /* 0x0000000000767805 */ /* 0x000fe2000001ff00 */
[----:B------:R-:W-:Y:S01]  /*0c50*/  IMAD.HI.U32 R8, R7, R11, R6 ;  /* 0x0000000b07087227 */ /* 0x000fe200078e0006 */
[----:B------:R-:W-:Y:S01]  /*0c60*/  IABS R11, R9 ;  /* 0x00000009000b7213 */ /* 0x000fe20000000000 */
[----:B------:R-:W-:Y:S01]  /*0c70*/  CS2R R112, SRZ ;  /* 0x0000000000707805 */ /* 0x000fe2000001ff00 */
[----:B------:R-:W-:Y:S01]  /*0c80*/  CS2R R114, SRZ ;  /* 0x0000000000727805 */ /* 0x000fe2000001ff00 */
[----:B------:R-:W-:Y:S01]  /*0c90*/  CS2R R108, SRZ ;  /* 0x00000000006c7805 */ /* 0x000fe2000001ff00 */
[----:B------:R-:W-:Y:S01]  /*0ca0*/  CS2R R110, SRZ ;  /* 0x00000000006e7805 */ /* 0x000fe2000001ff00 */
[C---:B------:R-:W-:Y:S01]  /*0cb0*/  IMAD.HI.U32 R6, R8.reuse, R11, RZ ;  /* 0x0000000b08067227 */ /* 0x040fe200078e00ff */
[----:B------:R-:W-:Y:S01]  /*0cc0*/  CS2R R104, SRZ ;  /* 0x0000000000687805 */ /* 0x000fe2000001ff00 */
[----:B------:R-:W-:Y:S01]  /*0cd0*/  CS2R R106, SRZ ;  /* 0x00000000006a7805 */ /* 0x000fe2000001ff00 */
[----:B------:R-:W-:Y:S01]  /*0ce0*/  CS2R R100, SRZ ;  /* 0x0000000000647805 */ /* 0x000fe2000001ff00 */
[----:B------:R-:W-:Y:S01]  /*0cf0*/  IMAD.HI.U32 R7, R8, R13, RZ ;  /* 0x0000000d08077227 */ /* 0x000fe200078e00ff */
[----:B------:R-:W-:Y:S01]  /*0d00*/  CS2R R102, SRZ ;  /* 0x0000000000667805 */ /* 0x000fe2000001ff00 */
[----:B------:R-:W-:Y:S01]  /*0d10*/  CS2R R96, SRZ ;  /* 0x0000000000607805 */ /* 0x000fe2000001ff00 */
[----:B------:R-:W-:Y:S01]  /*0d20*/  CS2R R98, SRZ ;  /* 0x0000000000627805 */ /* 0x000fe2000001ff00 */
[----:B------:R-:W-:Y:S01]  /*0d30*/  IMAD.MOV R10, RZ, RZ, -R6 ;  /* 0x000000ffff0a7224 */ /* 0x000fe200078e0a06 */
[----:B------:R-:W-:Y:S01]  /*0d40*/  CS2R R92, SRZ ;  /* 0x00000000005c7805 */ /* 0x000fe2000001ff00 */
[----:B------:R-:W-:Y:S01]  /*0d50*/  IMAD.MOV R12, RZ, RZ, -R7 ;  /* 0x000000ffff0c7224 */ /* 0x000fe200078e0a07 */
[----:B------:R-:W-:Y:S01]  /*0d60*/  CS2R R94, SRZ ;  /* 0x00000000005e7805 */ /* 0x000fe2000001ff00 */
[C---:B------:R-:W-:Y:S01]  /*0d70*/  IMAD R7, R4.reuse, R10, R11 ;  /* 0x0000000a04077224 */ /* 0x040fe200078e020b */
[C---:B------:R-:W-:Y:S01]  /*0d80*/  LOP3.LUT R10, R3.reuse, 0xd0, RZ, 0xfc, !PT ;  /* 0x000000d0030a7812 */ /* 0x040fe200078efcff */
[----:B------:R-:W-:Y:S01]  /*0d90*/  IMAD R11, R4, R12, R13 ;  /* 0x0000000c040b7224 */ /* 0x000fe200078e020d */
[----:B------:R-:W-:Y:S01]  /*0da0*/  LOP3.LUT R12, R3, 0xc8, RZ, 0xfc, !PT ;  /* 0x000000c8030c7812 */ /* 0x000fe200078efcff */
[----:B------:R-:W-:Y:S01]  /*0db0*/  IMAD.HI.U32 R9, R8, R15, RZ ;  /* 0x0000000f08097227 */ /* 0x000fe200078e00ff */
[C---:B------:R-:W-:Y:S01]  /*0dc0*/  ISETP.GT.U32.AND P1, PT, R4.reuse, R7, PT ;  /* 0x000000070400720c */ /* 0x040fe20003f24070 */
[----:B------:R-:W-:Y:S01]  /*0dd0*/  CS2R R88, SRZ ;  /* 0x0000000000587805 */ /* 0x000fe2000001ff00 */
[----:B------:R-:W-:Y:S01]  /*0de0*/  ISETP.GT.U32.AND P5, PT, R4, R11, PT ;  /* 0x0000000b0400720c */ /* 0x000fe20003fa4070 */
[----:B------:R-:W-:Y:S01]  /*0df0*/  IMAD.MOV R9, RZ, RZ, -R9 ;  /* 0x000000ffff097224 */ /* 0x000fe200078e0a09 */
[----:B------:R-:W-:Y:S01]  /*0e00*/  IABS R19, R12 ;  /* 0x0000000c00137213 */ /* 0x000fe20000000000 */
[----:B------:R-:W-:Y:S01]  /*0e10*/  IMAD.HI.U32 R6, R8, R17, RZ ;  /* 0x0000001108067227 */ /* 0x000fe200078e00ff */
[----:B------:R-:W-:Y:S01]  /*0e20*/  CS2R R90, SRZ ;  /* 0x00000000005a7805 */ /* 0x000fe2000001ff00 */
[----:B------:R-:W-:Y:S01]  /*0e30*/  CS2R R84, SRZ ;  /* 0x0000000000547805 */ /* 0x000fe2000001ff00 */
[----:B------:R-:W-:Y:S01]  /*0e40*/  CS2R R86, SRZ ;  /* 0x0000000000567805 */ /* 0x000fe2000001ff00 */
[C---:B------:R-:W-:Y:S01]  /*0e50*/  IMAD R13, R4.reuse, R9, R15 ;  /* 0x00000009040d7224 */ /* 0x040fe200078e020f */
[----:B------:R-:W-:Y:S01]  /*0e60*/  IABS R9, R10 ;  /* 0x0000000a00097213 */ /* 0x000fe20000000000 */
[----:B------:R-:W-:Y:S01]  /*0e70*/  IMAD.MOV R6, RZ, RZ, -R6 ;  /* 0x000000ffff067224 */ /* 0x000fe200078e0a06 */
[----:B------:R-:W-:Y:S01]  /*0e80*/  CS2R R80, SRZ ;  /* 0x0000000000507805 */ /* 0x000fe2000001ff00 */
[--C-:B------:R-:W-:Y:S01]  /*0e90*/  @!P1 IMAD.IADD R7, R7, 0x1, -R4.reuse ;  /* 0x0000000107079824 */ /* 0x100fe200078e0a04 */
[C---:B------:R-:W-:Y:S01]  /*0ea0*/  ISETP.GT.U32.AND P4, PT, R4.reuse, R13, PT ;  /* 0x0000000d0400720c */ /* 0x040fe20003f84070 */
[----:B------:R-:W-:Y:S01]  /*0eb0*/  @!P5 IMAD.IADD R11, R11, 0x1, -R4 ;  /* 0x000000010b0bd824 */ /* 0x000fe200078e0a04 */
[----:B------:R-:W-:Y:S01]  /*0ec0*/  CS2R R82, SRZ ;  /* 0x0000000000527805 */ /* 0x000fe2000001ff00 */
[C---:B------:R-:W-:Y:S01]  /*0ed0*/  IMAD R15, R4.reuse, R6, R17 ;  /* 0x00000006040f7224 */ /* 0x040fe200078e0211 */
[C---:B------:R-:W-:Y:S01]  /*0ee0*/  ISETP.GT.U32.AND P6, PT, R4.reuse, R7, PT ;  /* 0x000000070400720c */ /* 0x040fe20003fc4070 */
[----:B------:R-:W-:Y:S01]  /*0ef0*/  IMAD.MOV.U32 R17, RZ, RZ, R9 ;  /* 0x000000ffff117224 */ /* 0x000fe200078e0009 */
[----:B------:R-:W-:Y:S01]  /*0f00*/  ISETP.GT.U32.AND P5, PT, R4, R11, PT ;  /* 0x0000000b0400720c */ /* 0x000fe20003fa4070 */
[----:B------:R-:W-:Y:S01]  /*0f10*/  IMAD.HI.U32 R9, R8, R19, RZ ;  /* 0x0000001308097227 */ /* 0x000fe200078e00ff */
[----:B------:R-:W-:-:S02]  /*0f20*/  ISETP.GT.U32.AND P1, PT, R4, R15, PT ;  /* 0x0000000f0400720c */ /* 0x000fc40003f24070 */
[----:B------:R-:W-:Y:S01]  /*0f30*/  SHF.R.S32.HI R5, RZ, 0x4, R5 ;  /* 0x00000004ff057819 */ /* 0x000fe20000011405 */
[----:B------:R-:W-:-:S04]  /*0f40*/  IMAD.HI.U32 R6, R8, R17, RZ ;  /* 0x0000001108067227 */ /* 0x000fc800078e00ff */
[----:B------:R-:W-:Y:S02]  /*0f50*/  IMAD.MOV R6, RZ, RZ, -R6 ;  /* 0x000000ffff067224 */ /* 0x000fe400078e0a06 */
[--C-:B------:R-:W-:Y:S01]  /*0f60*/  @!P4 IMAD.IADD R13, R13, 0x1, -R4.reuse ;  /* 0x000000010d0dc824 */ /* 0x100fe200078e0a04 */
[----:B------:R-:W-:Y:S01]  /*0f70*/  ISETP.GE.AND P4, PT, R16, RZ, PT ;  /* 0x000000ff1000720c */ /* 0x000fe20003f86270 */
[C---:B------:R-:W-:Y:S01]  /*0f80*/  IMAD R17, R4.reuse, R6, R17 ;  /* 0x0000000604117224 */ /* 0x040fe200078e0211 */
[----:B------:R-:W-:Y:S01]  /*0f90*/  LOP3.LUT R16, R3, 0xa0, RZ, 0xfc, !PT ;  /* 0x000000a003107812 */ /* 0x000fe200078efcff */
[--C-:B------:R-:W-:Y:S01]  /*0fa0*/  @!P6 IMAD.IADD R7, R7, 0x1, -R4.reuse ;  /* 0x000000010707e824 */ /* 0x100fe200078e0a04 */
[C---:B------:R-:W-:Y:S01]  /*0fb0*/  ISETP.GT.U32.AND P6, PT, R4.reuse, R13, PT ;  /* 0x0000000d0400720c */ /* 0x040fe20003fc4070 */
[----:B------:R-:W-:Y:S01]  /*0fc0*/  @!P5 IMAD.IADD R11, R11, 0x1, -R4 ;  /* 0x000000010b0bd824 */ /* 0x000fe200078e0a04 */
[----:B------:R-:W-:Y:S01]  /*0fd0*/  ISETP.GT.U32.AND P5, PT, R4, R17, PT ;  /* 0x000000110400720c */ /* 0x000fe20003fa4070 */
[----:B------:R-:W-:Y:S01]  /*0fe0*/  IMAD.MOV R9, RZ, RZ, -R9 ;  /* 0x000000ffff097224 */ /* 0x000fe200078e0a09 */
[----:B------:R-:W-:Y:S01]  /*0ff0*/  IABS R29, R16 ;  /* 0x00000010001d7213 */ /* 0x000fe20000000000 */
[----:B------:R-:W-:-:S04]  /*1000*/  IMAD.HI.U32 R6, R8, R21, RZ ;  /* 0x0000001508067227 */ /* 0x000fc800078e00ff */
[----:B------:R-:W-:Y:S02]  /*1010*/  IMAD R19, R4, R9, R19 ;  /* 0x0000000904137224 */ /* 0x000fe400078e0213 */
[----:B------:R-:W-:Y:S02]  /*1020*/  IMAD.MOV.U32 R9, RZ, RZ, R7 ;  /* 0x000000ffff097224 */ /* 0x000fe400078e0007 */
[--C-:B------:R-:W-:Y:S01]  /*1030*/  @!P6 IMAD.IADD R13, R13, 0x1, -R4.reuse ;  /* 0x000000010d0de824 */ /* 0x100fe200078e0a04 */
[----:B------:R-:W-:Y:S01]  /*1040*/  ISETP.GE.AND P6, PT, R12, RZ, PT ;  /* 0x000000ff0c00720c */ /* 0x000fe20003fc6270 */
[----:B------:R-:W-:Y:S02]  /*1050*/  @!P5 IMAD.IADD R17, R17, 0x1, -R4 ;  /* 0x000000011111d824 */ /* 0x000fe400078e0a04 */
[----:B------:R-:W-:Y:S02]  /*1060*/  @!P2 IMAD.MOV R13, RZ, RZ, -R13 ;  /* 0x000000ffff0da224 */ /* 0x000fe400078e0a0d */
[----:B------:R-:W-:Y:S01]  /*1070*/  IMAD.HI.U32 R7, R8, R23, RZ ;  /* 0x0000001708077227 */ /* 0x000fe200078e00ff */
[----:B------:R-:W-:-:S03]  /*1080*/  ISETP.GT.U32.AND P2, PT, R4, R17, PT ;  /* 0x000000110400720c */ /* 0x000fc60003f44070 */
[----:B------:R-:W-:Y:S01]  /*1090*/  @!P0 IMAD.MOV R9, RZ, RZ, -R9 ;  /* 0x000000ffff098224 */ /* 0x000fe200078e0a09 */
[----:B------:R-:W-:Y:S01]  /*10a0*/  ISETP.GE.AND P0, PT, R10, RZ, PT ;  /* 0x000000ff0a00720c */ /* 0x000fe20003f06270 */
[----:B------:R-:W-:Y:S02]  /*10b0*/  @!P1 IMAD.IADD R15, R15, 0x1, -R4 ;  /* 0x000000010f0f9824 */ /* 0x000fe400078e0a04 */
[----:B------:R-:W-:Y:S02]  /*10c0*/  IMAD.MOV R10, RZ, RZ, -R7 ;  /* 0x000000ffff0a7224 */ /* 0x000fe400078e0a07 */
[----:B------:R-:W-:Y:S01]  /*10d0*/  @!P3 IMAD.MOV R11, RZ, RZ, -R11 ;  /* 0x000000ffff0bb224 */ /* 0x000fe200078e0a0b */
[C---:B------:R-:W-:Y:S01]  /*10e0*/  ISETP.GT.U32.AND P3, PT, R4.reuse, R19, PT ;  /* 0x000000130400720c */ /* 0x040fe20003f64070 */
[----:B------:R-:W-:Y:S01]  /*10f0*/  IMAD.MOV R6, RZ, RZ, -R6 ;  /* 0x000000ffff067224 */ /* 0x000fe200078e0a06 */
[C---:B------:R-:W-:Y:S01]  /*1100*/  ISETP.GT.U32.AND P1, PT, R4.reuse, R15, PT ;  /* 0x0000000f0400720c */ /* 0x040fe20003f24070 */
[----:B------:R-:W-:-:S02]  /*1110*/  IMAD R23, R4, R10, R23 ;  /* 0x0000000a04177224 */ /* 0x000fc400078e0217 */
[C---:B------:R-:W-:Y:S02]  /*1120*/  IMAD R7, R4.reuse, R6, R21 ;  /* 0x0000000604077224 */ /* 0x040fe400078e0215 */
[----:B------:R-:W-:Y:S01]  /*1130*/  @!P2 IMAD.IADD R17, R17, 0x1, -R4 ;  /* 0x000000011111a824 */ /* 0x000fe200078e0a04 */
[----:B------:R-:W-:Y:S01]  /*1140*/  ISETP.GT.U32.AND P2, PT, R4, R23, PT ;  /* 0x000000170400720c */ /* 0x000fe20003f44070 */
[----:B------:R-:W-:Y:S01]  /*1150*/  IMAD.HI.U32 R10, R8, R31, RZ ;  /* 0x0000001f080a7227 */ /* 0x000fe200078e00ff */
[----:B------:R-:W-:-:S03]  /*1160*/  ISETP.GT.U32.AND P5, PT, R4, R7, PT ;  /* 0x000000070400720c */ /* 0x000fc60003fa4070 */
[--C-:B------:R-:W-:Y:S02]  /*1170*/  @!P3 IMAD.IADD R19, R19, 0x1, -R4.reuse ;  /* 0x000000011313b824 */ /* 0x100fe400078e0a04 */
[--C-:B------:R-:W-:Y:S01]  /*1180*/  @!P1 IMAD.IADD R15, R15, 0x1, -R4.reuse ;  /* 0x000000010f0f9824 */ /* 0x100fe200078e0a04 */
[----:B------:R-:W-:Y:S01]  /*1190*/  ISETP.GE.AND P1, PT, R14, RZ, PT ;  /* 0x000000ff0e00720c */ /* 0x000fe20003f26270 */
[----:B------:R-:W-:Y:S01]  /*11a0*/  IMAD.HI.U32 R12, R8, R33, RZ ;  /* 0x00000021080c7227 */ /* 0x000fe200078e00ff */
[C---:B------:R-:W-:Y:S02]  /*11b0*/  ISETP.GT.U32.AND P3, PT, R4.reuse, R19, PT ;  /* 0x000000130400720c */ /* 0x040fe40003f64070 */
[----:B------:R-:W-:Y:S01]  /*11c0*/  LOP3.LUT R14, R3, 0xa8, RZ, 0xfc, !PT ;  /* 0x000000a8030e7812 */ /* 0x000fe200078efcff */
[--C-:B------:R-:W-:Y:S02]  /*11d0*/  @!P2 IMAD.IADD R23, R23, 0x1, -R4.reuse ;  /* 0x000000011717a824 */ /* 0x100fe400078e0a04 */
[----:B------:R-:W-:Y:S01]  /*11e0*/  @!P5 IMAD.IADD R7, R7, 0x1, -R4 ;  /* 0x000000010707d824 */ /* 0x000fe200078e0a04 */
[----:B------:R-:W-:Y:S01]  /*11f0*/  IABS R27, R14 ;  /* 0x0000000e001b7213 */ /* 0x000fe20000000000 */
[----:B------:R-:W-:Y:S01]  /*1200*/  @!P4 IMAD.MOV R15, RZ, RZ, -R15 ;  /* 0x000000ffff0fc224 */ /* 0x000fe200078e0a0f */
[C---:B------:R-:W-:Y:S01]  /*1210*/  ISETP.GT.U32.AND P4, PT, R4.reuse, R23, PT ;  /* 0x000000170400720c */ /* 0x040fe20003f84070 */
[----:B------:R-:W-:Y:S01]  /*1220*/  IMAD.MOV R10, RZ, RZ, -R10 ;  /* 0x000000ffff0a7224 */ /* 0x000fe200078e0a0a */
[----:B------:R-:W-:Y:S01]  /*1230*/  ISETP.GT.U32.AND P5, PT, R4, R7, PT ;  /* 0x000000070400720c */ /* 0x000fe20003fa4070 */
[----:B------:R-:W-:Y:S01]  /*1240*/  IMAD.HI.U32 R6, R8, R27, RZ ;  /* 0x0000001b08067227 */ /* 0x000fe200078e00ff */
[----:B------:R-:W-:-:S02]  /*1250*/  ISETP.GE.AND P2, PT, R14, RZ, PT ;  /* 0x000000ff0e00720c */ /* 0x000fc40003f46270 */
[----:B------:R-:W-:Y:S01]  /*1260*/  LOP3.LUT R14, R3, 0x80, RZ, 0xfc, !PT ;  /* 0x00000080030e7812 */ /* 0x000fe200078efcff */
[----:B------:R-:W-:Y:S01]  /*1270*/  @!P3 IMAD.IADD R19, R19, 0x1, -R4 ;  /* 0x000000011313b824 */ /* 0x000fe200078e0a04 */
[----:B------:R-:W-:Y:S01]  /*1280*/  ISETP.GE.AND P3, PT, R18, RZ, PT ;  /* 0x000000ff1200720c */ /* 0x000fe20003f66270 */
[----:B------:R-:W-:Y:S01]  /*1290*/  IMAD.MOV R12, RZ, RZ, -R12 ;  /* 0x000000ffff0c7224 */ /* 0x000fe200078e0a0c */
[----:B------:R-:W-:Y:S01]  /*12a0*/  IABS R35, R14 ;  /* 0x0000000e00237213 */ /* 0x000fe20000000000 */
[C---:B------:R-:W-:Y:S01]  /*12b0*/  IMAD R31, R4.reuse, R10, R31 ;  /* 0x0000000a041f7224 */ /* 0x040fe200078e021f */
[C---:B------:R-:W-:Y:S01]  /*12c0*/  LOP3.LUT R18, R3.reuse, 0x60, RZ, 0xfc, !PT ;  /* 0x0000006003127812 */ /* 0x040fe200078efcff */
[----:B------:R-:W-:Y:S02]  /*12d0*/  IMAD.MOV R6, RZ, RZ, -R6 ;  /* 0x000000ffff067224 */ /* 0x000fe400078e0a06 */
[C---:B------:R-:W-:Y:S01]  /*12e0*/  IMAD R33, R4.reuse, R12, R33 ;  /* 0x0000000c04217224 */ /* 0x040fe200078e0221 */
[----:B------:R-:W-:Y:S01]  /*12f0*/  LOP3.LUT R12, R3, 0x88, RZ, 0xfc, !PT ;  /* 0x00000088030c7812 */ /* 0x000fe200078efcff */
[----:B------:R-:W-:Y:S01]  /*1300*/  @!P6 IMAD.MOV R19, RZ, RZ, -R19 ;  /* 0x000000ffff13e224 */ /* 0x000fe200078e0a13 */
[C---:B------:R-:W-:Y:S01]  /*1310*/  ISETP.GT.U32.AND P6, PT, R4.reuse, R31, PT ;  /* 0x0000001f0400720c */ /* 0x040fe20003fc4070 */
[C---:B------:R-:W-:Y:S01]  /*1320*/  IMAD R27, R4.reuse, R6, R27 ;  /* 0x00000006041b7224 */ /* 0x040fe200078e021b */
[----:B------:R-:W-:Y:S01]  /*1330*/  IABS R45, R18 ;  /* 0x00000012002d7213 */ /* 0x000fe20000000000 */
[--C-:B------:R-:W-:Y:S01]  /*1340*/  @!P4 IMAD.IADD R23, R23, 0x1, -R4.reuse ;  /* 0x000000011717c824 */ /* 0x100fe200078e0a04 */
[C---:B------:R-:W-:Y:S01]  /*1350*/  ISETP.GT.U32.AND P4, PT, R4.reuse, R33, PT ;  /* 0x000000210400720c */ /* 0x040fe20003f84070 */
[----:B------:R-:W-:Y:S01]  /*1360*/  @!P5 IMAD.IADD R7, R7, 0x1, -R4 ;  /* 0x000000010707d824 */ /* 0x000fe200078e0a04 */
[----:B------:R-:W-:Y:S01]  /*1370*/  ISETP.GT.U32.AND P5, PT, R4, R27, PT ;  /* 0x0000001b0400720c */ /* 0x000fe20003fa4070 */
[----:B------:R-:W-:-:S04]  /*1380*/  IMAD.HI.U32 R6, R8, R29, RZ ;  /* 0x0000001d08067227 */ /* 0x000fc800078e00ff */
[----:B------:R-:W-:Y:S02]  /*1390*/  IMAD.MOV R6, RZ, RZ, -R6 ;  /* 0x000000ffff067224 */ /* 0x000fe400078e0a06 */
[--C-:B------:R-:W-:Y:S02]  /*13a0*/  @!P6 IMAD.IADD R31, R31, 0x1, -R4.reuse ;  /* 0x000000011f1fe824 */ /* 0x100fe400078e0a04 */
[C---:B------:R-:W-:Y:S02]  /*13b0*/  IMAD R29, R4.reuse, R6, R29 ;  /* 0x00000006041d7224 */ /* 0x040fe400078e021d */
[--C-:B------:R-:W-:Y:S01]  /*13c0*/  @!P4 IMAD.IADD R33, R33, 0x1, -R4.reuse ;  /* 0x000000012121c824 */ /* 0x100fe200078e0a04 */
[C---:B------:R-:W-:Y:S01]  /*13d0*/  ISETP.GT.U32.AND P4, PT, R4.reuse, R31, PT ;  /* 0x0000001f0400720c */ /* 0x040fe20003f84070 */
[----:B------:R-:W-:Y:S01]  /*13e0*/  @!P5 IMAD.IADD R27, R27, 0x1, -R4 ;  /* 0x000000011b1bd824 */ /* 0x000fe200078e0a04 */
[----:B------:R-:W-:Y:S01]  /*13f0*/  ISETP.GT.U32.AND P5, PT, R4, R29, PT ;  /* 0x0000001d0400720c */ /* 0x000fe20003fa4070 */
[----:B------:R-:W-:-:S04]  /*1400*/  IMAD.HI.U32 R10, R8, R35, RZ ;  /* 0x00000023080a7227 */ /* 0x000fc800078e00ff */
[----:B------:R-:W-:Y:S02]  /*1410*/  IMAD.MOV R10, RZ, RZ, -R10 ;  /* 0x000000ffff0a7224 */ /* 0x000fe400078e0a0a */
[----:B------:R-:W-:Y:S02]  /*1420*/  IMAD.MOV.U32 R25, RZ, RZ, R23 ;  /* 0x000000ffff197224 */ /* 0x000fe400078e0017 */
[C---:B------:R-:W-:Y:S02]  /*1430*/  IMAD R23, R4.reuse, R10, R35 ;  /* 0x0000000a04177224 */ /* 0x040fe400078e0223 */
[----:B------:R-:W-:Y:S01]  /*1440*/  @!P0 IMAD.MOV R17, RZ, RZ, -R17 ;  /* 0x000000ffff118224 */ /* 0x000fe200078e0a11 */
[C---:B------:R-:W-:Y:S01]  /*1450*/  ISETP.GT.U32.AND P0, PT, R4.reuse, R27, PT ;  /* 0x0000001b0400720c */ /* 0x040fe20003f04070 */
[----:B------:R-:W-:Y:S01]  /*1460*/  IMAD.MOV.U32 R21, RZ, RZ, R7 ;  /* 0x000000ffff157224 */ /* 0x000fe200078e0007 */
[----:B------:R-:W-:Y:S01]  /*1470*/  IABS R7, R12 ;  /* 0x0000000c00077213 */ /* 0x000fe20000000000 */
[--C-:B------:R-:W-:Y:S01]  /*1480*/  @!P4 IMAD.IADD R31, R31, 0x1, -R4.reuse ;  /* 0x000000011f1fc824 */ /* 0x100fe200078e0a04 */
[----:B------:R-:W-:Y:S01]  /*1490*/  ISETP.GT.U32.AND P4, PT, R4, R23, PT ;  /* 0x000000170400720c */ /* 0x000fe20003f84070 */
[----:B------:R-:W-:Y:S01]  /*14a0*/  @!P5 IMAD.IADD R29, R29, 0x1, -R4 ;  /* 0x000000011d1dd824 */ /* 0x000fe200078e0a04 */
[----:B------:R-:W-:Y:S01]  /*14b0*/  ISETP.GE.AND P5, PT, R22, RZ, PT ;  /* 0x000000ff1600720c */ /* 0x000fe20003fa6270 */
[----:B------:R-:W-:Y:S01]  /*14c0*/  @!P3 IMAD.MOV R25, RZ, RZ, -R25 ;  /* 0x000000ffff19b224 */ /* 0x000fe200078e0a19 */
[----:B------:R-:W-:Y:S01]  /*14d0*/  ISETP.GE.AND P3, PT, R12, RZ, PT ;  /* 0x000000ff0c00720c */ /* 0x000fe20003f66270 */
[----:B------:R-:W-:Y:S01]  /*14e0*/  IMAD.HI.U32 R6, R8, R7, RZ ;  /* 0x0000000708067227 */ /* 0x000fe200078e00ff */
[----:B------:R-:W-:-:S02]  /*14f0*/  ISETP.GT.U32.AND P6, PT, R4, R29, PT ;  /* 0x0000001d0400720c */ /* 0x000fc40003fc4070 */
[----:B------:R-:W-:Y:S01]  /*1500*/  LOP3.LUT R12, R3, 0x70, RZ, 0xfc, !PT ;  /* 0x00000070030c7812 */ /* 0x000fe200078efcff */
[----:B------:R-:W-:Y:S01]  /*1510*/  @!P1 IMAD.MOV R21, RZ, RZ, -R21 ;  /* 0x000000ffff159224 */ /* 0x000fe200078e0a15 */
[----:B------:R-:W-:Y:S01]  /*1520*/  ISETP.GE.AND P1, PT, R16, RZ, PT ;  /* 0x000000ff1000720c */ /* 0x000fe20003f26270 */
[----:B------:R-:W-:Y:S01]  /*1530*/  IMAD.MOV R6, RZ, RZ, -R6 ;  /* 0x000000ffff067224 */ /* 0x000fe200078e0a06 */
[----:B------:R-:W-:Y:S01]  /*1540*/  IABS R39, R12 ;  /* 0x0000000c00277213 */ /* 0x000fe20000000000 */
[--C-:B------:R-:W-:Y:S01]  /*1550*/  @!P0 IMAD.IADD R27, R27, 0x1, -R4.reuse ;  /* 0x000000011b1b8824 */ /* 0x100fe200078e0a04 */
[----:B------:R-:W-:Y:S01]  /*1560*/  LOP3.LUT R16, R3, 0x68, RZ, 0xfc, !PT ;  /* 0x0000006803107812 */ /* 0x000fe200078efcff */
[----:B------:R-:W-:Y:S01]  /*1570*/  IMAD R7, R4, R6, R7 ;  /* 0x0000000604077224 */ /* 0x000fe200078e0207 */
[----:B------:R-:W-:Y:S01]  /*1580*/  ISETP.GE.AND P0, PT, R20, RZ, PT ;  /* 0x000000ff1400720c */ /* 0x000fe20003f06270 */
[----:B------:R-:W-:Y:S01]  /*1590*/  @!P4 IMAD.IADD R23, R23, 0x1, -R4 ;  /* 0x000000011717c824 */ /* 0x000fe200078e0a04 */
[----:B------:R-:W-:Y:S01]  /*15a0*/  IABS R43, R16 ;  /* 0x00000010002b7213 */ /* 0x000fe20000000000 */
[----:B------:R-:W-:Y:S01]  /*15b0*/  IMAD.HI.U32 R6, R8, R39, RZ ;  /* 0x0000002708067227 */ /* 0x000fe200078e00ff */
[----:B------:R-:W-:-:S02]  /*15c0*/  LOP3.LUT R20, R3, 0x40, RZ, 0xfc, !PT ;  /* 0x0000004003147812 */ /* 0x000fc400078efcff */
[C---:B------:R-:W-:Y:S01]  /*15d0*/  ISETP.GT.U32.AND P4, PT, R4.reuse, R23, PT ;  /* 0x000000170400720c */ /* 0x040fe20003f84070 */
[----:B------:R-:W-:Y:S01]  /*15e0*/  @!P6 IMAD.IADD R29, R29, 0x1, -R4 ;  /* 0x000000011d1de824 */ /* 0x000fe200078e0a04 */
[----:B------:R-:W-:Y:S01]  /*15f0*/  ISETP.GT.U32.AND P6, PT, R4, R7, PT ;  /* 0x000000070400720c */ /* 0x000fe20003fc4070 */
[----:B------:R-:W-:Y:S01]  /*1600*/  IMAD.MOV R10, RZ, RZ, -R6 ;  /* 0x000000ffff0a7224 */ /* 0x000fe200078e0a06 */
[----:B------:R-:W-:Y:S01]  /*1610*/  IABS R47, R20 ;  /* 0x00000014002f7213 */ /* 0x000fe20000000000 */
[----:B------:R-:W-:Y:S01]  /*1620*/  IMAD.HI.U32 R6, R8, R43, RZ ;  /* 0x0000002b08067227 */ /* 0x000fe200078e00ff */
[----:B------:R-:W-:-:S03]  /*1630*/  LOP3.LUT R22, R3, 0x10, RZ, 0xfc, !PT ;  /* 0x0000001003167812 */ /* 0x000fc600078efcff */
[----:B------:R-:W-:Y:S01]  /*1640*/  @!P2 IMAD.MOV R27, RZ, RZ, -R27 ;  /* 0x000000ffff1ba224 */ /* 0x000fe200078e0a1b */
[C---:B------:R-:W-:Y:S01]  /*1650*/  ISETP.GT.U32.AND P2, PT, R4.reuse, R33, PT ;  /* 0x000000210400720c */ /* 0x040fe20003f44070 */
[C---:B------:R-:W-:Y:S01]  /*1660*/  IMAD R39, R4.reuse, R10, R39 ;  /* 0x0000000a04277224 */ /* 0x040fe200078e0227 */
[----:B------:R-:W-:Y:S01]  /*1670*/  IABS R65, R22 ;  /* 0x0000001600417213 */ /* 0x000fe20000000000 */
[----:B------:R-:W-:Y:S02]  /*1680*/  IMAD.MOV R6, RZ, RZ, -R6 ;  /* 0x000000ffff067224 */ /* 0x000fe400078e0a06 */
[----:B------:R-:W-:Y:S01]  /*1690*/  @!P0 IMAD.MOV R31, RZ, RZ, -R31 ;  /* 0x000000ffff1f8224 */ /* 0x000fe200078e0a1f */
[C---:B------:R-:W-:Y:S01]  /*16a0*/  ISETP.GT.U32.AND P0, PT, R4.reuse, R39, PT ;  /* 0x000000270400720c */ /* 0x040fe20003f04070 */
[----:B------:R-:W-:Y:S02]  /*16b0*/  IMAD R43, R4, R6, R43 ;  /* 0x00000006042b7224 */ /* 0x000fe400078e022b */
[----:B------:R-:W-:-:S02]  /*16c0*/  @!P4 IMAD.IADD R23, R23, 0x1, -R4 ;  /* 0x000000011717c824 */ /* 0x000fc400078e0a04 */
[--C-:B------:R-:W-:Y:S01]  /*16d0*/  @!P6 IMAD.IADD R7, R7, 0x1, -R4.reuse ;  /* 0x000000010707e824 */ /* 0x100fe200078e0a04 */
[----:B------:R-:W-:Y:S01]  /*16e0*/  ISETP.GT.U32.AND P4, PT, R4, R43, PT ;  /* 0x0000002b0400720c */ /* 0x000fe20003f84070 */
[--C-:B------:R-:W-:Y:S01]  /*16f0*/  @!P2 IMAD.IADD R33, R33, 0x1, -R4.reuse ;  /* 0x000000012121a824 */ /* 0x100fe200078e0a04 */
[----:B------:R-:W-:Y:S01]  /*1700*/  ISETP.GE.AND P2, PT, R14, RZ, PT ;  /* 0x000000ff0e00720c */ /* 0x000fe20003f46270 */
[----:B------:R-:W-:Y:S01]  /*1710*/  @!P1 IMAD.MOV R29, RZ, RZ, -R29 ;  /* 0x000000ffff1d9224 */ /* 0x000fe200078e0a1d */
[----:B------:R-:W-:Y:S01]  /*1720*/  ISETP.GT.U32.AND P1, PT, R4, R7, PT ;  /* 0x000000070400720c */ /* 0x000fe20003f24070 */
[----:B------:R-:W-:Y:S01]  /*1730*/  @!P5 IMAD.MOV R33, RZ, RZ, -R33 ;  /* 0x000000ffff21d224 */ /* 0x000fe200078e0a21 */
[----:B------:R-:W-:Y:S01]  /*1740*/  LOP3.LUT R14, R3, 0x58, RZ, 0xfc, !PT ;  /* 0x00000058030e7812 */ /* 0x000fe200078efcff */
[----:B------:R-:W-:Y:S01]  /*1750*/  @!P0 IMAD.IADD R39, R39, 0x1, -R4 ;  /* 0x0000000127278824 */ /* 0x000fe200078e0a04 */
[----:B------:R-:W-:Y:S01]  /*1760*/  ISETP.GE.AND P5, PT, R16, RZ, PT ;  /* 0x000000ff1000720c */ /* 0x000fe20003fa6270 */
[----:B------:R-:W-:Y:S01]  /*1770*/  IMAD.HI.U32 R10, R8, R45, RZ ;  /* 0x0000002d080a7227 */ /* 0x000fe200078e00ff */
[----:B------:R-:W-:-:S02]  /*1780*/  IABS R37, R14 ;  /* 0x0000000e00257213 */ /* 0x000fc40000000000 */
[----:B------:R-:W-:Y:S01]  /*1790*/  LOP3.LUT R16, R3, 0x50, RZ, 0xfc, !PT ;  /* 0x0000005003107812 */ /* 0x000fe200078efcff */
[--C-:B------:R-:W-:Y:S01]  /*17a0*/  @!P4 IMAD.IADD R43, R43, 0x1, -R4.reuse ;  /* 0x000000012b2bc824 */ /* 0x100fe200078e0a04 */
[----:B------:R-:W-:Y:S01]  /*17b0*/  ISETP.GT.U32.AND P4, PT, R4, R39, PT ;  /* 0x000000270400720c */ /* 0x000fe20003f84070 */
[----:B------:R-:W-:Y:S01]  /*17c0*/  IMAD.HI.U32 R6, R8, R37, RZ ;  /* 0x0000002508067227 */ /* 0x000fe200078e00ff */
[----:B------:R-:W-:Y:S02]  /*17d0*/  IABS R49, R16 ;  /* 0x0000001000317213 */ /* 0x000fe40000000000 */
[----:B------:R-:W-:Y:S01]  /*17e0*/  ISETP.GE.AND P6, PT, R12, RZ, PT ;  /* 0x000000ff0c00720c */ /* 0x000fe20003fc6270 */
[----:B------:R-:W-:Y:S01]  /*17f0*/  @!P1 IMAD.IADD R7, R7, 0x1, -R4 ;  /* 0x0000000107079824 */ /* 0x000fe200078e0a04 */
[----:B------:R-:W-:Y:S01]  /*1800*/  ISETP.GE.AND P1, PT, R18, RZ, PT ;  /* 0x000000ff1200720c */ /* 0x000fe20003f26270 */
[----:B------:R-:W-:Y:S01]  /*1810*/  IMAD.MOV R6, RZ, RZ, -R6 ;  /* 0x000000ffff067224 */ /* 0x000fe200078e0a06 */
[----:B------:R-:W-:Y:S01]  /*1820*/  LOP3.LUT R18, R3, 0x48, RZ, 0xfc, !PT ;  /* 0x0000004803127812 */ /* 0x000fe200078efcff */
[----:B------:R-:W-:Y:S01]  /*1830*/  IMAD.MOV.U32 R35, RZ, RZ, R7 ;  /* 0x000000ffff237224 */ /* 0x000fe200078e0007 */
[----:B------:R-:W0:Y:S01]  /*1840*/  I2F.RP R12, R79 ;  /* 0x0000004f000c7306 */ /* 0x000e220000209400 */
[----:B------:R-:W-:Y:S01]  /*1850*/  IMAD R7, R4, R6, R37 ;  /* 0x0000000604077224 */ /* 0x000fe200078e0225 */
[----:B------:R-:W-:Y:S01]  /*1860*/  IABS R51, R18 ;  /* 0x0000001200337213 */ /* 0x000fe20000000000 */
[----:B------:R-:W-:-:S02]  /*1870*/  @!P4 IMAD.IADD R39, R39, 0x1, -R4 ;  /* 0x000000012727c824 */ /* 0x000fc400078e0a04 */
[----:B------:R-:W-:Y:S01]  /*1880*/  IMAD.HI.U32 R6, R8, R49, RZ ;  /* 0x0000003108067227 */ /* 0x000fe200078e00ff */
[----:B------:R-:W-:-:S03]  /*1890*/  ISETP.GT.U32.AND P4, PT, R4, R7, PT ;  /* 0x000000070400720c */ /* 0x000fc60003f84070 */
[----:B------:R-:W-:Y:S02]  /*18a0*/  IMAD.MOV R6, RZ, RZ, -R6 ;  /* 0x000000ffff067224 */ /* 0x000fe400078e0a06 */
[----:B------:R-:W-:Y:S02]  /*18b0*/  IMAD.MOV R10, RZ, RZ, -R10 ;  /* 0x000000ffff0a7224 */ /* 0x000fe400078e0a0a */
[C---:B------:R-:W-:Y:S02]  /*18c0*/  IMAD R49, R4.reuse, R6, R49 ;  /* 0x0000000604317224 */ /* 0x040fe400078e0231 */
[C---:B------:R-:W-:Y:S01]  /*18d0*/  IMAD R45, R4.reuse, R10, R45 ;  /* 0x0000000a042d7224 */ /* 0x040fe200078e022d */
[----:B0-----:R-:W0:Y:S01]  /*18e0*/  MUFU.RCP R12, R12 ;  /* 0x0000000c000c7308 */ /* 0x001e220000001000 */
[----:B------:R-:W-:Y:S02]  /*18f0*/  IMAD.MOV.U32 R37, RZ, RZ, R23 ;  /* 0x000000ffff257224 */ /* 0x000fe400078e0017 */
[----:B------:R-:W-:Y:S01]  /*1900*/  @!P4 IMAD.IADD R7, R7, 0x1, -R4 ;  /* 0x000000010707c824 */ /* 0x000fe200078e0a04 */
[----:B------:R-:W-:Y:S01]  /*1910*/  ISETP.GT.U32.AND P4, PT, R4, R49, PT ;  /* 0x000000310400720c */ /* 0x000fe20003f84070 */
[----:B------:R-:W-:Y:S01]  /*1920*/  IMAD.HI.U32 R6, R8, R47, RZ ;  /* 0x0000002f08067227 */ /* 0x000fe200078e00ff */
[----:B------:R-:W-:-:S03]  /*1930*/  ISETP.GT.U32.AND P0, PT, R4, R45, PT ;  /* 0x0000002d0400720c */ /* 0x000fc60003f04070 */
[----:B------:R-:W-:Y:S01]  /*1940*/  @!P2 IMAD.MOV R37, RZ, RZ, -R37 ;  /* 0x000000ffff25a224 */ /* 0x000fe200078e0a25 */
[----:B------:R-:W-:Y:S01]  /*1950*/  ISETP.GT.U32.AND P2, PT, R4, R7, PT ;  /* 0x000000070400720c */ /* 0x000fe20003f44070 */
[----:B------:R-:W-:Y:S02]  /*1960*/  IMAD.MOV R6, RZ, RZ, -R6 ;  /* 0x000000ffff067224 */ /* 0x000fe400078e0a06 */
[----:B------:R-:W-:Y:S01]  /*1970*/  IMAD.HI.U32 R10, R8, R51, RZ ;  /* 0x00000033080a7227 */ /* 0x000fe200078e00ff */
[----:B0-----:R-:W-:-:S03]  /*1980*/  IADD3 R12, R12, 0xffffffe, RZ ;  /* 0x0ffffffe0c0c7810 */ /* 0x001fc60007ffe0ff */
[--C-:B------:R-:W-:Y:S02]  /*1990*/  @!P4 IMAD.IADD R49, R49, 0x1, -R4.reuse ;  /* 0x000000013131c824 */ /* 0x100fe400078e0a04 */
[----:B------:R-:W-:Y:S02]  /*19a0*/  @!P0 IMAD.IADD R45, R45, 0x1, -R4 ;  /* 0x000000012d2d8824 */ /* 0x000fe400078e0a04 */
[C---:B------:R-:W-:Y:S01]  /*19b0*/  IMAD R23, R4.reuse, R6, R47 ;  /* 0x0000000604177224 */ /* 0x040fe200078e022f */
[C---:B------:R-:W-:Y:S01]  /*19c0*/  ISETP.GT.U32.AND P4, PT, R4.reuse, R49, PT ;  /* 0x000000310400720c */ /* 0x040fe20003f84070 */
[----:B------:R-:W-:Y:S01]  /*19d0*/  IMAD.MOV R10, RZ, RZ, -R10 ;  /* 0x000000ffff0a7224 */ /* 0x000fe200078e0a0a */
[C---:B------:R-:W-:Y:S01]  /*19e0*/  ISETP.GT.U32.AND P0, PT, R4.reuse, R45, PT ;  /* 0x0000002d0400720c */ /* 0x040fe20003f04070 */
[----:B------:R-:W-:Y:S01]  /*19f0*/  IMAD.MOV.U32 R41, RZ, RZ, R39 ;  /* 0x000000ffff297224 */ /* 0x000fe200078e0027 */
[C---:B------:R-:W-:Y:S01]  /*1a00*/  LOP3.LUT R6, R3.reuse, 0x30, RZ, 0xfc, !PT ;  /* 0x0000003003067812 */ /* 0x040fe200078efcff */
[----:B------:R-:W-:Y:S01]  /*1a10*/  IMAD R51, R4, R10, R51 ;  /* 0x0000000a04337224 */ /* 0x000fe200078e0233 */
[----:B------:R-:W-:Y:S01]  /*1a20*/  LOP3.LUT R10, R3, 0x28, RZ, 0xfc, !PT ;  /* 0x00000028030a7812 */ /* 0x000fe200078efcff */
[--C-:B------:R-:W-:Y:S01]  /*1a30*/  @!P2 IMAD.IADD R7, R7, 0x1, -R4.reuse ;  /* 0x000000010707a824 */ /* 0x100fe200078e0a04 */
[----:B------:R-:W-:Y:S01]  /*1a40*/  IABS R39, R6 ;  /* 0x0000000600277213 */ /* 0x000fe20000000000 */
[----:B------:R-:W-:Y:S01]  /*1a50*/  @!P6 IMAD.MOV R41, RZ, RZ, -R41 ;  /* 0x000000ffff29e224 */ /* 0x000fe200078e0a29 */
[----:B------:R-:W-:Y:S01]  /*1a60*/  ISETP.GE.AND P2, PT, R6, RZ, PT ;  /* 0x000000ff0600720c */ /* 0x000fe20003f46270 */
[----:B------:R-:W-:Y:S01]  /*1a70*/  @!P3 IMAD.MOV R35, RZ, RZ, -R35 ;  /* 0x000000ffff23b224 */ /* 0x000fe200078e0a23 */
[C---:B------:R-:W-:Y:S01]  /*1a80*/  ISETP.GT.U32.AND P6, PT, R4.reuse, R51, PT ;  /* 0x000000330400720c */ /* 0x040fe20003fc4070 */
[--C-:B------:R-:W-:Y:S01]  /*1a90*/  @!P4 IMAD.IADD R49, R49, 0x1, -R4.reuse ;  /* 0x000000013131c824 */ /* 0x100fe200078e0a04 */
[----:B------:R-:W-:Y:S01]  /*1aa0*/  ISETP.GT.U32.AND P4, PT, R4, R23, PT ;  /* 0x000000170400720c */ /* 0x000fe20003f84070 */
[----:B------:R-:W-:Y:S01]  /*1ab0*/  @!P0 IMAD.IADD R45, R45, 0x1, -R4 ;  /* 0x000000012d2d8824 */ /* 0x000fe200078e0a04 */
[----:B------:R-:W-:Y:S01]  /*1ac0*/  ISETP.GE.AND P0, PT, R16, RZ, PT ;  /* 0x000000ff1000720c */ /* 0x000fe20003f06270 */
[----:B------:R-:W-:Y:S01]  /*1ad0*/  IMAD.HI.U32 R6, R8, R39, RZ ;  /* 0x0000002708067227 */ /* 0x000fe200078e00ff */
[----:B------:R-:W-:-:S02]  /*1ae0*/  ISETP.GT.U32.AND P3, PT, R4, R43, PT ;  /* 0x0000002b0400720c */ /* 0x000fc40003f64070 */
[----:B------:R-:W-:Y:S01]  /*1af0*/  IABS R55, R10 ;  /* 0x0000000a00377213 */ /* 0x000fe20000000000 */
[----:B------:R-:W-:Y:S02]  /*1b00*/  IMAD.MOV R6, RZ, RZ, -R6 ;  /* 0x000000ffff067224 */ /* 0x000fe400078e0a06 */
[----:B------:R-:W-:Y:S02]  /*1b10*/  IMAD.MOV.U32 R47, RZ, RZ, R7 ;  /* 0x000000ffff2f7224 */ /* 0x000fe400078e0007 */
[C---:B------:R-:W-:Y:S01]  /*1b20*/  IMAD R39, R4.reuse, R6, R39 ;  /* 0x0000000604277224 */ /* 0x040fe200078e0227 */
[----:B------:R-:W0:Y:S01]  /*1b30*/  F2I.FTZ.U32.TRUNC.NTZ R7, R12 ;  /* 0x0000000c00077305 */ /* 0x000e22000021f000 */
[--C-:B------:R-:W-:Y:S02]  /*1b40*/  @!P4 IMAD.IADD R23, R23, 0x1, -R4.reuse ;  /* 0x000000011717c824 */ /* 0x100fe400078e0a04 */
[----:B------:R-:W-:Y:S01]  /*1b50*/  @!P0 IMAD.MOV R49, RZ, RZ, -R49 ;  /* 0x000000ffff318224 */ /* 0x000fe200078e0a31 */
[C---:B------:R-:W-:Y:S01]  /*1b60*/  ISETP.GT.U32.AND P0, PT, R4.reuse, R39, PT ;  /* 0x000000270400720c */ /* 0x040fe20003f04070 */
[----:B------:R-:W-:Y:S01]  /*1b70*/  @!P6 IMAD.IADD R51, R51, 0x1, -R4 ;  /* 0x000000013333e824 */ /* 0x000fe200078e0a04 */
[----:B------:R-:W-:Y:S01]  /*1b80*/  ISETP.GT.U32.AND P4, PT, R4, R23, PT ;  /* 0x000000170400720c */ /* 0x000fe20003f84070 */
[----:B------:R-:W-:-:S03]  /*1b90*/  IMAD.HI.U32 R6, R8, R55, RZ ;  /* 0x0000003708067227 */ /* 0x000fc600078e00ff */
[----:B------:R-:W-:Y:S01]  /*1ba0*/  ISETP.GT.U32.AND P6, PT, R4, R51, PT ;  /* 0x000000330400720c */ /* 0x000fe20003fc4070 */
[----:B------:R-:W-:Y:S01]  /*1bb0*/  @!P3 IMAD.IADD R43, R43, 0x1, -R4 ;  /* 0x000000012b2bb824 */ /* 0x000fe200078e0a04 */
[----:B------:R-:W-:Y:S01]  /*1bc0*/  ISETP.GE.AND P3, PT, R14, RZ, PT ;  /* 0x000000ff0e00720c */ /* 0x000fe20003f66270 */
[----:B------:R-:W-:Y:S01]  /*1bd0*/  IMAD.MOV R6, RZ, RZ, -R6 ;  /* 0x000000ffff067224 */ /* 0x000fe200078e0a06 */
[----:B------:R-:W-:Y:S01]  /*1be0*/  LOP3.LUT R14, R3, 0x20, RZ, 0xfc, !PT ;  /* 0x00000020030e7812 */ /* 0x000fe200078efcff */
[----:B------:R-:W-:Y:S01]  /*1bf0*/  @!P5 IMAD.MOV R43, RZ, RZ, -R43 ;  /* 0x000000ffff2bd224 */ /* 0x000fe200078e0a2b */
[----:B------:R-:W-:Y:S01]  /*1c00*/  ISETP.GE.AND P5, PT, R18, RZ, PT ;  /* 0x000000ff1200720c */ /* 0x000fe20003fa6270 */
[C---:B------:R-:W-:Y:S01]  /*1c10*/  IMAD R55, R4.reuse, R6, R55 ;  /* 0x0000000604377224 */ /* 0x040fe200078e0237 */
[----:B------:R-:W-:Y:S01]  /*1c20*/  IABS R61, R14 ;  /* 0x0000000e003d7213 */ /* 0x000fe20000000000 */
[--C-:B------:R-:W-:Y:S02]  /*1c30*/  @!P0 IMAD.IADD R39, R39, 0x1, -R4.reuse ;  /* 0x0000000127278824 */ /* 0x100fe400078e0a04 */
[--C-:B------:R-:W-:Y:S01]  /*1c40*/  @!P4 IMAD.IADD R23, R23, 0x1, -R4.reuse ;  /* 0x000000011717c824 */ /* 0x100fe200078e0a04 */
[C---:B------:R-:W-:Y:S01]  /*1c50*/  ISETP.GT.U32.AND P4, PT, R4.reuse, R55, PT ;  /* 0x000000370400720c */ /* 0x040fe20003f84070 */
[----:B------:R-:W-:Y:S01]  /*1c60*/  @!P6 IMAD.IADD R51, R51, 0x1, -R4 ;  /* 0x000000013333e824 */ /* 0x000fe200078e0a04 */
[----:B------:R-:W-:Y:S01]  /*1c70*/  ISETP.GT.U32.AND P0, PT, R4, R39, PT ;  /* 0x000000270400720c */ /* 0x000fe20003f04070 */
[----:B------:R-:W-:Y:S01]  /*1c80*/  @!P1 IMAD.MOV R45, RZ, RZ, -R45 ;  /* 0x000000ffff2d9224 */ /* 0x000fe200078e0a2d */
[----:B------:R-:W-:Y:S01]  /*1c90*/  ISETP.GE.AND P6, PT, R14, RZ, PT ;  /* 0x000000ff0e00720c */ /* 0x000fe20003fc6270 */
[----:B------:R-:W-:Y:S01]  /*1ca0*/  @!P3 IMAD.MOV R47, RZ, RZ, -R47 ;  /* 0x000000ffff2fb224 */ /* 0x000fe200078e0a2f */
[----:B------:R-:W-:Y:S01]  /*1cb0*/  ISETP.GE.AND P1, PT, R20, RZ, PT ;  /* 0x000000ff1400720c */ /* 0x000fe20003f26270 */
[----:B0-----:R-:W-:Y:S01]  /*1cc0*/  IMAD.MOV R14, RZ, RZ, -R7 ;  /* 0x000000ffff0e7224 */ /* 0x001fe200078e0a07 */
[----:B------:R-:W-:Y:S01]  /*1cd0*/  ISETP.GE.AND P3, PT, R10, RZ, PT ;  /* 0x000000ff0a00720c */ /* 0x000fe20003f66270 */
[----:B------:R-:W-:Y:S01]  /*1ce0*/  IMAD.MOV.U32 R6, RZ, RZ, RZ ;  /* 0x000000ffff067224 */ /* 0x000fe200078e00ff */
[----:B------:R-:W-:Y:S01]  /*1cf0*/  LOP3.LUT R10, R3, 0x18, RZ, 0xfc, !PT ;  /* 0x00000018030a7812 */ /* 0x000fe200078efcff */
[----:B------:R-:W-:Y:S01]  /*1d00*/  IMAD R53, R14, R79, RZ ;  /* 0x0000004f0e357224 */ /* 0x000fe200078e02ff */
[----:B------:R-:W-:Y:S01]  /*1d10*/  LEA.HI R14, R60, R0, RZ, 0x1c ;  /* 0x000000003c0e7211 */ /* 0x000fe200078fe0ff */
[----:B------:R-:W-:Y:S01]  /*1d20*/  @!P5 IMAD.MOV R51, RZ, RZ, -R51 ;  /* 0x000000ffff33d224 */ /* 0x000fe200078e0a33 */
[----:B------:R-:W-:Y:S01]  /*1d30*/  IABS R63, R10 ;  /* 0x0000000a003f7213 */ /* 0x000fe20000000000 */
[----:B------:R-:W-:Y:S01]  /*1d40*/  IMAD.HI.U32 R16, R7, R53, R6 ;  /* 0x0000003507107227 */ /* 0x000fe200078e0006 */
[----:B------:R-:W-:-:S02]  /*1d50*/  ISETP.GE.AND P5, PT, R10, RZ, PT ;  /* 0x000000ff0a00720c */ /* 0x000fc40003fa6270 */
[----:B------:R-:W-:Y:S01]  /*1d60*/  IADD3 R6, R14, 0xf8, RZ ;  /* 0x000000f80e067810 */ /* 0x000fe20007ffe0ff */
[----:B------:R-:W-:Y:S01]  /*1d70*/  IMAD.HI.U32 R10, R8, R61, RZ ;  /* 0x0000003d080a7227 */ /* 0x000fe200078e00ff */
[C---:B------:R-:W-:Y:S02]  /*1d80*/  IADD3 R7, R14.reuse, 0xb8, RZ ;  /* 0x000000b80e077810 */ /* 0x040fe40007ffe0ff */
[----:B------:R-:W-:Y:S01]  /*1d90*/  IADD3 R20, R14, 0x78, RZ ;  /* 0x000000780e147810 */ /* 0x000fe20007ffe0ff */
[----:B------:R-:W-:Y:S01]  /*1da0*/  IMAD.MOV.U32 R53, RZ, RZ, R23 ;  /* 0x000000ffff357224 */ /* 0x000fe200078e0017 */
[----:B------:R-:W-:Y:S01]  /*1db0*/  IABS R23, R6 ;  /* 0x0000000600177213 */ /* 0x000fe20000000000 */
[----:B------:R-:W-:Y:S01]  /*1dc0*/  @!P4 IMAD.IADD R55, R55, 0x1, -R4 ;  /* 0x000000013737c824 */ /* 0x000fe200078e0a04 */
[----:B------:R-:W-:Y:S01]  /*1dd0*/  ISETP.GE.AND P4, PT, R6, RZ, PT ;  /* 0x000000ff0600720c */ /* 0x000fe20003f86270 */
[----:B------:R-:W-:Y:S01]  /*1de0*/  IMAD.MOV R10, RZ, RZ, -R10 ;  /* 0x000000ffff0a7224 */ /* 0x000fe200078e0a0a */
[----:B------:R-:W-:Y:S01]  /*1df0*/  IABS R67, R20 ;  /* 0x0000001400437213 */ /* 0x000fe20000000000 */
[----:B------:R-:W-:Y:S01]  /*1e00*/  @!P0 IMAD.IADD R39, R39, 0x1, -R4 ;  /* 0x0000000127278824 */ /* 0x000fe200078e0a04 */
[----:B------:R-:W-:Y:S01]  /*1e10*/  ISETP.GE.AND P0, PT, R7, RZ, PT ;  /* 0x000000ff0700720c */ /* 0x000fe20003f06270 */
[----:B------:R-:W-:Y:S01]  /*1e20*/  @!P1 IMAD.MOV R53, RZ, RZ, -R53 ;  /* 0x000000ffff359224 */ /* 0x000fe200078e0a35 */
[----:B------:R-:W-:Y:S01]  /*1e30*/  ISETP.GT.U32.AND P1, PT, R4, R55, PT ;  /* 0x000000370400720c */ /* 0x000fe20003f24070 */
[----:B------:R-:W-:-:S04]  /*1e40*/  IMAD.HI.U32 R12, R8, R63, RZ ;  /* 0x0000003f080c7227 */ /* 0x000fc800078e00ff */
[C---:B------:R-:W-:Y:S02]  /*1e50*/  IMAD R61, R4.reuse, R10, R61 ;  /* 0x0000000a043d7224 */ /* 0x040fe400078e023d */
[----:B------:R-:W-:Y:S01]  /*1e60*/  IMAD.MOV.U32 R57, RZ, RZ, R39 ;  /* 0x000000ffff397224 */ /* 0x000fe200078e0027 */
[----:B------:R-:W-:Y:S01]  /*1e70*/  IABS R39, R7 ;  /* 0x0000000700277213 */ /* 0x000fe20000000000 */
[----:B------:R-:W-:Y:S02]  /*1e80*/  IMAD.MOV R12, RZ, RZ, -R12 ;  /* 0x000000ffff0c7224 */ /* 0x000fe400078e0a0c */
[----:B------:R-:W-:Y:S01]  /*1e90*/  @!P2 IMAD.MOV R57, RZ, RZ, -R57 ;  /* 0x000000ffff39a224 */ /* 0x000fe200078e0a39 */
[----:B------:R-:W-:Y:S01]  /*1ea0*/  ISETP.GT.U32.AND P2, PT, R4, R61, PT ;  /* 0x0000003d0400720c */ /* 0x000fe20003f44070 */
[----:B------:R-:W-:-:S04]  /*1eb0*/  IMAD.HI.U32 R6, R8, R65, RZ ;  /* 0x0000004108067227 */ /* 0x000fc800078e00ff */
[----:B------:R-:W-:Y:S01]  /*1ec0*/  IMAD R63, R4, R12, R63 ;  /* 0x0000000c043f7224 */ /* 0x000fe200078e023f */
[----:B------:R-:W-:Y:S01]  /*1ed0*/  IADD3 R12, R14, 0x38, RZ ;  /* 0x000000380e0c7810 */ /* 0x000fe20007ffe0ff */
[----:B------:R-:W-:Y:S02]  /*1ee0*/  IMAD.MOV R6, RZ, RZ, -R6 ;  /* 0x000000ffff067224 */ /* 0x000fe400078e0a06 */
[--C-:B------:R-:W-:Y:S01]  /*1ef0*/  @!P1 IMAD.IADD R55, R55, 0x1, -R4.reuse ;  /* 0x0000000137379824 */ /* 0x100fe200078e0a04 */
[C---:B------:R-:W-:Y:S01]  /*1f00*/  ISETP.GT.U32.AND P1, PT, R4.reuse, R63, PT ;  /* 0x0000003f0400720c */ /* 0x040fe20003f24070 */
[----:B------:R-:W-:Y:S01]  /*1f10*/  IMAD R65, R4, R6, R65 ;  /* 0x0000000604417224 */ /* 0x000fe200078e0241 */
[----:B------:R-:W-:Y:S01]  /*1f20*/  IABS R69, R12 ;  /* 0x0000000c00457213 */ /* 0x000fe20000000000 */
[----:B------:R-:W-:Y:S02]  /*1f30*/  @!P2 IMAD.IADD R61, R61, 0x1, -R4 ;  /* 0x000000013d3da824 */ /* 0x000fe400078e0a04 */
[----:B------:R-:W-:Y:S01]  /*1f40*/  IMAD.HI.U32 R6, R8, R23, RZ ;  /* 0x0000001708067227 */ /* 0x000fe200078e00ff */
[----:B------:R-:W-:-:S03]  /*1f50*/  ISETP.GT.U32.AND P2, PT, R4, R65, PT ;  /* 0x000000410400720c */ /* 0x000fc60003f44070 */
[----:B------:R-:W-:-:S04]  /*1f60*/  IMAD.HI.U32 R7, R8, R39, RZ ;  /* 0x0000002708077227 */ /* 0x000fc800078e00ff */
[----:B------:R-:W-:Y:S01]  /*1f70*/  @!P1 IMAD.IADD R63, R63, 0x1, -R4 ;  /* 0x000000013f3f9824 */ /* 0x000fe200078e0a04 */
[----:B------:R-:W-:Y:S01]  /*1f80*/  ISETP.GT.U32.AND P1, PT, R4, R61, PT ;  /* 0x0000003d0400720c */ /* 0x000fe20003f24070 */
[----:B------:R-:W-:Y:S02]  /*1f90*/  IMAD.MOV R6, RZ, RZ, -R6 ;  /* 0x000000ffff067224 */ /* 0x000fe400078e0a06 */
[----:B------:R-:W-:-:S04]  /*1fa0*/  IMAD.HI.U32 R10, R8, R67, RZ ;  /* 0x00000043080a7227 */ /* 0x000fc800078e00ff */
[----:B------:R-:W-:Y:S01]  /*1fb0*/  @!P2 IMAD.IADD R65, R65, 0x1, -R4 ;  /* 0x000000014141a824 */ /* 0x000fe200078e0a04 */
[C---:B------:R-:W-:Y:S01]  /*1fc0*/  ISETP.GT.U32.AND P2, PT, R4.reuse, R63, PT ;  /* 0x0000003f0400720c */ /* 0x040fe20003f44070 */
[----:B------:R-:W-:Y:S02]  /*1fd0*/  IMAD.MOV R18, RZ, RZ, -R7 ;  /* 0x000000ffff127224 */ /* 0x000fe400078e0a07 */
[C---:B------:R-:W-:Y:S02]  /*1fe0*/  IMAD R7, R4.reuse, R6, R23 ;  /* 0x0000000604077224 */ /* 0x040fe400078e0217 */
[----:B------:R-:W-:Y:S02]  /*1ff0*/  IMAD.MOV R10, RZ, RZ, -R10 ;  /* 0x000000ffff0a7224 */ /* 0x000fe400078e0a0a */
[----:B------:R-:W-:Y:S01]  /*2000*/  @!P1 IMAD.IADD R61, R61, 0x1, -R4 ;  /* 0x000000013d3d9824 */ /* 0x000fe200078e0a04 */
[C---:B------:R-:W-:Y:S01]  /*2010*/  ISETP.GT.U32.AND P1, PT, R4.reuse, R7, PT ;  /* 0x000000070400720c */ /* 0x040fe20003f24070 */
[----:B------:R-:W-:Y:S01]  /*2020*/  IMAD R23, R4, R18, R39 ;  /* 0x0000001204177224 */ /* 0x000fe200078e0227 */
[----:B------:R-:W-:Y:S01]  /*2030*/  LOP3.LUT R18, R3, 0x8, RZ, 0xfc, !PT ;  /* 0x0000000803127812 */ /* 0x000fe200078efcff */
[----:B------:R-:W-:-:S04]  /*2040*/  IMAD.HI.U32 R14, R8, R69, RZ ;  /* 0x00000045080e7227 */ /* 0x000fc800078e00ff */
[C---:B------:R-:W-:Y:S01]  /*2050*/  IMAD R39, R4.reuse, R10, R67 ;  /* 0x0000000a04277224 */ /* 0x040fe200078e0243 */
[----:B------:R-:W-:Y:S01]  /*2060*/  IABS R67, R18 ;  /* 0x0000001200437213 */ /* 0x000fe20000000000 */
[----:B------:R-:W-:Y:S01]  /*2070*/  IMAD.MOV R14, RZ, RZ, -R14 ;  /* 0x000000ffff0e7224 */ /* 0x000fe200078e0a0e */
[----:B------:R-:W-:Y:S01]  /*2080*/  IABS R10, R247 ;  /* 0x000000f7000a7213 */ /* 0x000fe20000000000 */
[----:B------:R-:W-:Y:S02]  /*2090*/  IMAD.MOV.U32 R59, RZ, RZ, R55 ;  /* 0x000000ffff3b7224 */ /* 0x000fe400078e0037 */
[--C-:B------:R-:W-:Y:S01]  /*20a0*/  @!P2 IMAD.IADD R63, R63, 0x1, -R4.reuse ;  /* 0x000000013f3fa824 */ /* 0x100fe200078e0a04 */
[C---:B------:R-:W-:Y:S01]  /*20b0*/  ISETP.GT.U32.AND P2, PT, R4.reuse, R39, PT ;  /* 0x000000270400720c */ /* 0x040fe20003f44070 */
[C---:B------:R-:W-:Y:S01]  /*20c0*/  IMAD R55, R4.reuse, R14, R69 ;  /* 0x0000000e04377224 */ /* 0x040fe200078e0245 */
[----:B------:R-:W-:Y:S01]  /*20d0*/  IABS R69, R3 ;  /* 0x0000000300457213 */ /* 0x000fe20000000000 */
[----:B------:R-:W-:Y:S01]  /*20e0*/  @!P3 IMAD.MOV R59, RZ, RZ, -R59 ;  /* 0x000000ffff3bb224 */ /* 0x000fe200078e0a3b */
[----:B------:R-:W-:Y:S01]  /*20f0*/  ISETP.GT.U32.AND P3, PT, R4, R65, PT ;  /* 0x000000410400720c */ /* 0x000fe20003f64070 */
[----:B------:R-:W-:Y:S01]  /*2100*/  @!P1 IMAD.IADD R7, R7, 0x1, -R4 ;  /* 0x0000000107079824 */ /* 0x000fe200078e0a04 */
[----:B------:R-:W-:Y:S01]  /*2110*/  ISETP.GE.AND P1, PT, R22, RZ, PT ;  /* 0x000000ff1600720c */ /* 0x000fe20003f26270 */
[----:B------:R-:W-:Y:S01]  /*2120*/  IMAD.HI.U32 R6, R8, R69, RZ ;  /* 0x0000004508067227 */ /* 0x000fe200078e00ff */
[----:B------:R-:W-:-:S03]  /*2130*/  SHF.R.S32.HI R14, RZ, 0x2, R60 ;  /* 0x00000002ff0e7819 */ /* 0x000fc6000001143c */
[----:B------:R-:W-:Y:S01]  /*2140*/  IMAD.MOV R6, RZ, RZ, -R6 ;  /* 0x000000ffff067224 */ /* 0x000fe200078e0a06 */
[----:B------:R-:W-:Y:S01]  /*2150*/  SGXT R14, R14, 0x1 ;  /* 0x000000010e0e781a */ /* 0x000fe20000000200 */
[--C-:B------:R-:W-:Y:S02]  /*2160*/  @!P2 IMAD.IADD R39, R39, 0x1, -R4.reuse ;  /* 0x000000012727a824 */ /* 0x100fe400078e0a04 */
[C---:B------:R-:W-:Y:S02]  /*2170*/  IMAD R69, R4.reuse, R6, R69 ;  /* 0x0000000604457224 */ /* 0x040fe400078e0245 */
[----:B------:R-:W-:Y:S01]  /*2180*/  @!P3 IMAD.IADD R65, R65, 0x1, -R4 ;  /* 0x000000014141b824 */ /* 0x000fe200078e0a04 */
[C---:B------:R-:W-:Y:S01]  /*2190*/  ISETP.GT.U32.AND P3, PT, R4.reuse, R55, PT ;  /* 0x000000370400720c */ /* 0x040fe20003f64070 */
[----:B------:R-:W-:Y:S01]  /*21a0*/  @!P5 IMAD.MOV R63, RZ, RZ, -R63 ;  /* 0x000000ffff3fd224 */ /* 0x000fe200078e0a3f */
[----:B------:R-:W-:Y:S01]  /*21b0*/  ISETP.GT.U32.AND P5, PT, R4, R39, PT ;  /* 0x000000270400720c */ /* 0x000fe20003fa4070 */
[----:B------:R-:W-:-:S04]  /*21c0*/  IMAD.HI.U32 R8, R8, R67, RZ ;  /* 0x0000004308087227 */ /* 0x000fc800078e00ff */
[----:B------:R-:W-:Y:S01]  /*21d0*/  @!P1 IMAD.MOV R65, RZ, RZ, -R65 ;  /* 0x000000ffff419224 */ /* 0x000fe200078e0a41 */
[----:B------:R-:W-:Y:S01]  /*21e0*/  ISETP.GT.U32.AND P1, PT, R4, R69, PT ;  /* 0x000000450400720c */ /* 0x000fe20003f24070 */
[----:B------:R-:W-:-:S04]  /*21f0*/  IMAD.HI.U32 R16, R16, R10, RZ ;  /* 0x0000000a10107227 */ /* 0x000fc800078e00ff */
[----:B------:R-:W-:Y:S02]  /*2200*/  IMAD.MOV R8, RZ, RZ, -R8 ;  /* 0x000000ffff087224 */ /* 0x000fe400078e0a08 */
[----:B------:R-:W-:Y:S02]  /*2210*/  IMAD.MOV R16, RZ, RZ, -R16 ;  /* 0x000000ffff107224 */ /* 0x000fe400078e0a10 */
[----:B------:R-:W-:Y:S01]  /*2220*/  IMAD R67, R4, R8, R67 ;  /* 0x0000000804437224 */ /* 0x000fe200078e0243 */
[----:B------:R-:W-:Y:S01]  /*2230*/  LOP3.LUT R8, R60, 0x7, RZ, 0xc0, !PT ;  /* 0x000000073c087812 */ /* 0x000fe200078ec0ff */
[----:B------:R-:W-:Y:S02]  /*2240*/  IMAD R6, R79, R16, R10 ;  /* 0x000000104f067224 */ /* 0x000fe400078e020a */
[--C-:B------:R-:W-:Y:S01]  /*2250*/  @!P5 IMAD.IADD R39, R39, 0x1, -R4.reuse ;  /* 0x000000012727d824 */ /* 0x100fe200078e0a04 */
[C---:B------:R-:W-:Y:S01]  /*2260*/  ISETP.GT.U32.AND P5, PT, R4.reuse, R67, PT ;  /* 0x000000430400720c */ /* 0x040fe20003fa4070 */
[--C-:B------:R-:W-:Y:S01]  /*2270*/  @!P1 IMAD.IADD R69, R69, 0x1, -R4.reuse ;  /* 0x0000000145459824 */ /* 0x100fe200078e0a04 */
[----:B------:R-:W-:Y:S01]  /*2280*/  ISETP.GT.U32.AND P1, PT, R79, R6, PT ;  /* 0x000000064f00720c */ /* 0x000fe20003f24070 */
[----:B------:R-:W-:Y:S01]  /*2290*/  @!P6 IMAD.MOV R61, RZ, RZ, -R61 ;  /* 0x000000ffff3de224 */ /* 0x000fe200078e0a3d */
[----:B------:R-:W-:Y:S01]  /*22a0*/  ISETP.GT.U32.AND P6, PT, R4, R23, PT ;  /* 0x000000170400720c */ /* 0x000fe20003fc4070 */
[----:B------:R-:W-:-:S02]  /*22b0*/  @!P3 IMAD.IADD R55, R55, 0x1, -R4 ;  /* 0x000000013737b824 */ /* 0x000fc400078e0a04 */
[C---:B------:R-:W-:Y:S02]  /*22c0*/  IMAD.SHL.U32 R10, R60.reuse, 0x2, RZ ;  /* 0x000000023c0a7824 */ /* 0x040fe400078e00ff */
[----:B------:R-:W-:Y:S01]  /*22d0*/  IMAD.SHL.U32 R16, R60, 0x20, RZ ;  /* 0x000000203c107824 */ /* 0x000fe200078e00ff */
[----:B------:R-:W-:Y:S01]  /*22e0*/  ISETP.GT.U32.AND P3, PT, R4, R55, PT ;  /* 0x000000370400720c */ /* 0x000fe20003f64070 */
[----:B------:R-:W-:Y:S01]  /*22f0*/  IMAD R22, R250, c[0x0][0x188], RZ ;  /* 0x00006200fa167a24 */ /* 0x000fe200078e02ff */
[----:B------:R-:W-:Y:S01]  /*2300*/  LOP3.LUT R73, R10, 0x10, RZ, 0xc0, !PT ;  /* 0x000000100a497812 */ /* 0x000fe200078ec0ff */
[--C-:B------:R-:W-:Y:S01]  /*2310*/  @!P5 IMAD.IADD R67, R67, 0x1, -R4.reuse ;  /* 0x000000014343d824 */ /* 0x100fe200078e0a04 */
[----:B------:R-:W-:Y:S01]  /*2320*/  ISETP.GT.U32.AND P5, PT, R4, R69, PT ;  /* 0x000000450400720c */ /* 0x000fe20003fa4070 */
[----:B------:R-:W-:Y:S01]  /*2330*/  @!P1 IMAD.IADD R6, R6, 0x1, -R79 ;  /* 0x0000000106069824 */ /* 0x000fe200078e0a4f */
[----:B------:R-:W-:Y:S01]  /*2340*/  LOP3.LUT R24, R16, 0x60, RZ, 0xc0, !PT ;  /* 0x0000006010187812 */ /* 0x000fe200078ec0ff */
[--C-:B------:R-:W-:Y:S01]  /*2350*/  @!P6 IMAD.IADD R23, R23, 0x1, -R4.reuse ;  /* 0x000000011717e824 */ /* 0x100fe200078e0a04 */
[----:B------:R-:W-:Y:S01]  /*2360*/  ISETP.GT.U32.AND P1, PT, R4, R67, PT ;  /* 0x000000430400720c */ /* 0x000fe20003f24070 */
[----:B------:R-:W-:Y:S01]  /*2370*/  IMAD.SHL.U32 R10, R8, 0x10, RZ ;  /* 0x00000010080a7824 */ /* 0x000fe200078e00ff */
[C---:B------:R-:W-:Y:S01]  /*2380*/  ISETP.GT.U32.AND P6, PT, R4.reuse, R7, PT ;  /* 0x000000070400720c */ /* 0x040fe20003fc4070 */
[----:B------:R0:W-:Y:S01]  /*2390*/  STL [R1+0x4], R24 ;  /* 0x0000041801007387 */ /* 0x0001e20000100800 */
[----:B------:R-:W-:Y:S01]  /*23a0*/  ISETP.GT.U32.AND P2, PT, R4, R23, PT ;  /* 0x000000170400720c */ /* 0x000fe20003f44070 */
[--C-:B------:R-:W-:Y:S01]  /*23b0*/  @!P3 IMAD.IADD R55, R55, 0x1, -R4.reuse ;  /* 0x000000013737b824 */ /* 0x100fe200078e0a04 */
[----:B------:R-:W-:Y:S01]  /*23c0*/  LOP3.LUT P3, RZ, R60, 0x40, RZ, 0xc0, !PT ;  /* 0x000000403cff7812 */ /* 0x000fe2000786c0ff */
[----:B------:R-:W-:Y:S01]  /*23d0*/  IMAD R22, R58, c[0x0][0x188], RZ ;  /* 0x000062003a167a24 */ /* 0x000fe200078e02ff */
[----:B------:R-:W-:Y:S01]  /*23e0*/  LOP3.LUT R75, R10, R73, RZ, 0x3c, !PT ;  /* 0x000000490a4b7212 */ /* 0x000fe200078e3cff */
[--C-:B------:R-:W-:Y:S01]  /*23f0*/  @!P5 IMAD.IADD R69, R69, 0x1, -R4.reuse ;  /* 0x000000014545d824 */ /* 0x100fe200078e0a04 */
[----:B------:R-:W-:Y:S01]  /*2400*/  SEL R71, RZ, 0x90, !P3 ;  /* 0x00000090ff477807 */ /* 0x000fe20005800000 */
[----:B------:R-:W-:Y:S01]  /*2410*/  IMAD.SHL.U32 R239, R239, 0x10, RZ ;  /* 0x00000010efef7824 */ /* 0x000fe200078e00ff */
[----:B------:R-:W-:Y:S01]  /*2420*/  ISETP.GT.U32.AND P3, PT, R79, R6, PT ;  /* 0x000000064f00720c */ /* 0x000fe20003f64070 */
[--C-:B------:R-:W-:Y:S01]  /*2430*/  @!P1 IMAD.IADD R67, R67, 0x1, -R4.reuse ;  /* 0x0000000143439824 */ /* 0x100fe200078e0a04 */
[----:B------:R-:W-:Y:S01]  /*2440*/  ISETP.GE.AND P1, PT, R18, RZ, PT ;  /* 0x000000ff1200720c */ /* 0x000fe20003f26270 */
[--C-:B------:R-:W-:Y:S01]  /*2450*/  @!P6 IMAD.IADD R7, R7, 0x1, -R4.reuse ;  /* 0x000000010707e824 */ /* 0x100fe200078e0a04 */
[----:B------:R-:W-:Y:S01]  /*2460*/  ISETP.GE.AND P6, PT, R20, RZ, PT ;  /* 0x000000ff1400720c */ /* 0x000fe20003fc6270 */
[----:B------:R-:W-:Y:S01]  /*2470*/  @!P2 IMAD.IADD R23, R23, 0x1, -R4 ;  /* 0x000000011717a824 */ /* 0x000fe200078e0a04 */
[----:B------:R-:W-:Y:S01]  /*2480*/  ISETP.GE.AND P2, PT, R12, RZ, PT ;  /* 0x000000ff0c00720c */ /* 0x000fe20003f46270 */
[----:B------:R-:W-:Y:S01]  /*2490*/  IMAD.SHL.U32 R12, R60, 0x8, RZ ;  /* 0x000000083c0c7824 */ /* 0x000fe200078e00ff */
[----:B------:R-:W-:Y:S01]  /*24a0*/  ISETP.GE.AND P5, PT, R3, RZ, PT ;  /* 0x000000ff0300720c */ /* 0x000fe20003fa6270 */
[----:B------:R-:W-:Y:S01]  /*24b0*/  @!P0 IMAD.MOV R23, RZ, RZ, -R23 ;  /* 0x000000ffff178224 */ /* 0x000fe200078e0a17 */
[----:B------:R-:W-:Y:S01]  /*24c0*/  ISETP.NE.AND P0, PT, RZ, c[0x0][0x178], PT ;  /* 0x00005e00ff007a0c */ /* 0x000fe20003f05270 */
[----:B------:R-:W-:Y:S01]  /*24d0*/  @!P4 IMAD.MOV R7, RZ, RZ, -R7 ;  /* 0x000000ffff07c224 */ /* 0x000fe200078e0a07 */
[----:B------:R-:W-:Y:S01]  /*24e0*/  LOP3.LUT R4, RZ, c[0x0][0x17c], RZ, 0x33, !PT ;  /* 0x00005f00ff047a12 */ /* 0x000fe200078e33ff */
[----:B------:R-:W-:Y:S01]  /*24f0*/  @!P3 IMAD.IADD R6, R6, 0x1, -R79 ;  /* 0x000000010606b824 */ /* 0x000fe200078e0a4f */
[----:B------:R-:W-:Y:S01]  /*2500*/  ISETP.NE.AND P3, PT, RZ, c[0x0][0x17c], PT ;  /* 0x00005f00ff007a0c */ /* 0x000fe20003f65270 */
[----:B------:R-:W-:Y:S01]  /*2510*/  @!P1 IMAD.MOV R67, RZ, RZ, -R67 ;  /* 0x000000ffff439224 */ /* 0x000fe200078e0a43 */
[----:B------:R-:W-:Y:S01]  /*2520*/  ISETP.GE.AND P1, PT, R247, RZ, PT ;  /* 0x000000fff700720c */ /* 0x000fe20003f26270 */
[----:B------:R-:W-:Y:S01]  /*2530*/  @!P6 IMAD.MOV R39, RZ, RZ, -R39 ;  /* 0x000000ffff27e224 */ /* 0x000fe200078e0a27 */
[----:B------:R-:W-:Y:S01]  /*2540*/  LOP3.LUT R77, R12, 0x300, RZ, 0xc0, !PT ;  /* 0x000003000c4d7812 */ /* 0x000fe200078ec0ff */
[----:B------:R-:W-:Y:S01]  /*2550*/  @!P2 IMAD.MOV R55, RZ, RZ, -R55 ;  /* 0x000000ffff37a224 */ /* 0x000fe200078e0a37 */
[C---:B------:R-:W-:Y:S01]  /*2560*/  SEL R7, R4.reuse, R7, !P3 ;  /* 0x0000000704077207 */ /* 0x040fe20005800000 */
[----:B------:R-:W-:Y:S01]  /*2570*/  @!P5 IMAD.MOV R69, RZ, RZ, -R69 ;  /* 0x000000ffff45d224 */ /* 0x000fe200078e0a45 */
[----:B------:R-:W-:Y:S01]  /*2580*/  SEL R9, R4, R9, !P3 ;  /* 0x0000000904097207 */ /* 0x000fe20005800000 */
[----:B------:R-:W-:Y:S01]  /*2590*/  IMAD R75, R8, 0x80, R75 ;  /* 0x00000080084b7824 */ /* 0x000fe200078e024b */
[C---:B------:R-:W-:Y:S01]  /*25a0*/  SEL R11, R4.reuse, R11, !P3 ;  /* 0x0000000b040b7207 */ /* 0x040fe20005800000 */
[----:B------:R-:W-:Y:S01]  /*25b0*/  IMAD R7, R7, c[0x0][0x190], RZ ;  /* 0x0000640007077a24 */ /* 0x000fe200078e02ff */
[C---:B------:R-:W-:Y:S01]  /*25c0*/  SEL R13, R4.reuse, R13, !P3 ;  /* 0x0000000d040d7207 */ /* 0x040fe20005800000 */
[----:B------:R-:W-:Y:S01]  /*25d0*/  IMAD R9, R9, c[0x0][0x190], RZ ;  /* 0x0000640009097a24 */ /* 0x000fe200078e02ff */
[----:B------:R-:W-:Y:S01]  /*25e0*/  LOP3.LUT R14, R73, 0x90, R14, 0x78, !PT ;  /* 0x00000090490e7812 */ /* 0x000fe200078e780e */
[----:B------:R-:W-:Y:S01]  /*25f0*/  @!P1 IMAD.MOV R6, RZ, RZ, -R6 ;  /* 0x000000ffff069224 */ /* 0x000fe200078e0a06 */
[----:B------:R-:W-:Y:S01]  /*2600*/  @!P0 LOP3.LUT R6, RZ, c[0x0][0x178], RZ, 0x33, !PT ;  /* 0x00005e00ff068a12 */ /* 0x000fe200078e33ff */
[----:B------:R-:W-:Y:S01]  /*2610*/  IMAD R11, R11, c[0x0][0x190], RZ ;  /* 0x000064000b0b7a24 */ /* 0x000fe200078e02ff */
[----:B------:R-:W-:Y:S01]  /*2620*/  IADD3 R77, R77, R242, R24 ;  /* 0x000000f24d4d7210 */ /* 0x000fe20007ffe018 */
[----:B------:R-:W-:Y:S01]  /*2630*/  IMAD R13, R13, c[0x0][0x190], RZ ;  /* 0x000064000d0d7a24 */ /* 0x000fe200078e02ff */
[----:B------:R-:W-:Y:S01]  /*2640*/  SEL R15, R4, R15, !P3 ;  /* 0x0000000f040f7207 */ /* 0x000fe20005800000 */
[----:B------:R-:W-:Y:S01]  /*2650*/  IMAD R6, R6, c[0x0][0x184], RZ ;  /* 0x0000610006067a24 */ /* 0x000fe200078e02ff */
[----:B------:R-:W-:Y:S01]  /*2660*/  SEL R17, R4, R17, !P3 ;  /* 0x0000001104117207 */ /* 0x000fe20005800000 */
[----:B------:R-:W-:Y:S01]  /*2670*/  IMAD.IADD R3, R14, 0x1, R77 ;  /* 0x000000010e037824 */ /* 0x000fe200078e024d */
[C---:B------:R-:W-:Y:S01]  /*2680*/  SEL R19, R4.reuse, R19, !P3 ;  /* 0x0000001304137207 */ /* 0x040fe20005800000 */
[----:B------:R-:W-:Y:S01]  /*2690*/  IMAD R18, R241, c[0x0][0x188], RZ ;  /* 0x00006200f1127a24 */ /* 0x000fe200078e02ff */
        /* <DEDUP_REMOVED lines=10> */
[----:B------:R-:W-:Y:S01]  /*2740*/  SEL R32, R4, R43, !P3 ;  /* 0x0000002b04207207 */ /* 0x000fe20005800000 */
[----:B------:R-:W-:Y:S01]  /*2750*/  IMAD R25, R25, c[0x0][0x190], RZ ;  /* 0x0000640019197a24 */ /* 0x000fe200078e02ff */
[----:B------:R-:W-:Y:S01]  /*2760*/  LOP3.LUT R16, R60, 0xf, RZ, 0xc0, !PT ;  /* 0x0000000f3c107812 */ /* 0x000fe200078ec0ff */
[----:B------:R-:W-:Y:S01]  /*2770*/  IMAD R217, R27, c[0x0][0x190], RZ ;  /* 0x000064001bd97a24 */ /* 0x000fe200078e02ff */
[----:B------:R-:W-:Y:S01]  /*2780*/  LOP3.LUT R2, R71, R2, RZ, 0x3c, !PT ;  /* 0x0000000247027212 */ /* 0x000fe200078e3cff */
[----:B------:R-:W-:Y:S01]  /*2790*/  IMAD R18, R251, c[0x0][0x188], RZ ;  /* 0x00006200fb127a24 */ /* 0x000fe200078e02ff */
[----:B------:R-:W-:Y:S01]  /*27a0*/  SEL R29, R4, R29, !P3 ;  /* 0x0000001d041d7207 */ /* 0x000fe20005800000 */
[----:B------:R-:W-:Y:S01]  /*27b0*/  IMAD R18, R56, c[0x0][0x188], RZ ;  /* 0x0000620038127a24 */ /* 0x000fe200078e02ff */
[----:B------:R-:W-:Y:S01]  /*27c0*/  SEL R31, R4, R31, !P3 ;  /* 0x0000001f041f7207 */ /* 0x000fe20005800000 */
[----:B------:R-:W-:Y:S01]  /*27d0*/  IMAD R20, R20, c[0x0][0x190], RZ ;  /* 0x0000640014147a24 */ /* 0x000fe200078e02ff */
[----:B------:R-:W-:Y:S01]  /*27e0*/  SEL R33, R4, R33, !P3 ;  /* 0x0000002104217207 */ /* 0x000fe20005800000 */
        /* <DEDUP_REMOVED lines=8> */
[----:B------:R-:W-:Y:S01]  /*2870*/  IMAD.IADD R242, R242, 0x1, R75 ;  /* 0x00000001f2f27824 */ /* 0x000fe200078e024b */
[C---:B------:R-:W-:Y:S01]  /*2880*/  SEL R47, R4.reuse, R47, !P3 ;  /* 0x0000002f042f7207 */ /* 0x040fe20005800000 */
[----:B------:R-:W-:Y:S01]  /*2890*/  CS2R R76, SRZ ;  /* 0x00000000004c7805 */ /* 0x000fe2000001ff00 */
[C---:B------:R-:W-:Y:S01]  /*28a0*/  SEL R39, R4.reuse, R49, !P3 ;  /* 0x0000003104277207 */ /* 0x040fe20005800000 */
[----:B------:R-:W-:Y:S01]  /*28b0*/  IMAD R27, R45, c[0x0][0x190], RZ ;  /* 0x000064002d1b7a24 */ /* 0x000fe200078e02ff */
[C---:B------:R-:W-:Y:S01]  /*28c0*/  SEL R180, R4.reuse, R51, !P3 ;  /* 0x0000003304b47207 */ /* 0x040fe20005800000 */
[----:B------:R-:W-:Y:S01]  /*28d0*/  CS2R R78, SRZ ;  /* 0x00000000004e7805 */ /* 0x000fe2000001ff00 */
[C---:B------:R-:W-:Y:S01]  /*28e0*/  SEL R43, R4.reuse, R53, !P3 ;  /* 0x00000035042b7207 */ /* 0x040fe20005800000 */
[----:B------:R-:W-:Y:S01]  /*28f0*/  IMAD R39, R39, c[0x0][0x190], RZ ;  /* 0x0000640027277a24 */ /* 0x000fe200078e02ff */
[----:B------:R-:W-:Y:S01]  /*2900*/  SEL R182, R4, R55, !P3 ;  /* 0x0000003704b67207 */ /* 0x000fe20005800000 */
[----:B------:R-:W-:Y:S01]  /*2910*/  IMAD R180, R180, c[0x0][0x190], RZ ;  /* 0x00006400b4b47a24 */ /* 0x000fe200078e02ff */
[C---:B------:R-:W-:Y:S01]  /*2920*/  SEL R8, R4.reuse, R57, !P3 ;  /* 0x0000003904087207 */ /* 0x040fe20005800000 */
        /* <DEDUP_REMOVED lines=8> */
[----:B------:R-:W-:Y:S01]  /*29b0*/  CS2R R72, SRZ ;  /* 0x0000000000487805 */ /* 0x000fe2000001ff00 */
[C---:B------:R-:W-:Y:S01]  /*29c0*/  SEL R205, R4.reuse, R67, !P3 ;  /* 0x0000004304cd7207 */ /* 0x040fe20005800000 */
[----:B------:R-:W-:Y:S01]  /*29d0*/  IMAD R207, R207, c[0x0][0x190], RZ ;  /* 0x00006400cfcf7a24 */ /* 0x000fe200078e02ff */
[----:B------:R-:W-:Y:S01]  /*29e0*/  SEL R179, R4, R69, !P3 ;  /* 0x0000004504b37207 */ /* 0x000fe20005800000 */
[----:B------:R-:W-:Y:S01]  /*29f0*/  IMAD R4, R248, c[0x0][0x188], RZ ;  /* 0x00006200f8047a24 */ /* 0x000fe200078e02ff */
[----:B------:R-:W-:Y:S01]  /*2a00*/  LEA R176, P1, R6, c[0x0][0x160], 0x1 ;  /* 0x0000580006b07a11 */ /* 0x000fe200078208ff */
        /* <DEDUP_REMOVED lines=9> */
[C---:B------:R-:W-:Y:S01]  /*2aa0*/  LOP3.LUT R18, R2.reuse, 0x40, RZ, 0x3c, !PT ;  /* 0x0000004002127812 */ /* 0x040fe200078e3cff */
[----:B------:R-:W-:Y:S01]  /*2ab0*/  IMAD R18, R37, c[0x0][0x190], RZ ;  /* 0x0000640025127a24 */ /* 0x000fe200078e02ff */
[----:B------:R-:W-:Y:S01]  /*2ac0*/  LOP3.LUT R16, R2, 0x60, RZ, 0x3c, !PT ;  /* 0x0000006002107812 */ /* 0x000fe200078e3cff */
[----:B------:R-:W-:Y:S01]  /*2ad0*/  IMAD R16, R29, c[0x0][0x190], RZ ;  /* 0x000064001d107a24 */ /* 0x000fe200078e02ff */
[----:B------:R-:W-:Y:S01]  /*2ae0*/  LEA.HI.X.SX32 R177, R6, c[0x0][0x164], 0x1, P1 ;  /* 0x0000590006b17a11 */ /* 0x000fe200008f0eff */
        /* <DEDUP_REMOVED lines=8> */
[----:B------:R-:W-:Y:S01]  /*2b70*/  CS2R R74, SRZ ;  /* 0x00000000004a7805 */ /* 0x000fe2000001ff00 */
[----:B------:R-:W-:Y:S01]  /*2b80*/  LEA R222, P6, R15, c[0x0][0x168], 0x1 ;  /* 0x00005a000fde7a11 */ /* 0x000fe200078c08ff */
        /* <DEDUP_REMOVED lines=13> */
[----:B------:R-:W-:Y:S01]  /*2c60*/  LEA.HI.X.SX32 R8, R15, c[0x0][0x16c], 0x1, P6 ;  /* 0x00005b000f087a11 */ /* 0x000fe200030f0eff */
        /* <DEDUP_REMOVED lines=9> */
[----:B------:R-:W-:-:S02]  /*2d00*/  LEA.HI.X.SX32 R215, R25, c[0x0][0x16c], 0x1, P4 ;  /* 0x00005b0019d77a11 */ /* 0x000fc400020f0eff */
[----:B------:R-:W-:Y:S02]  /*2d10*/  LEA.HI.X.SX32 R217, R217, c[0x0][0x16c], 0x1, P5 ;  /* 0x00005b00d9d97a11 */ /* 0x000fe400028f0eff */
[----:B0-----:R-:W-:Y:S02]  /*2d20*/  LEA R24, P6, R16, c[0x0][0x168], 0x1 ;  /* 0x00005a0010187a11 */ /* 0x001fe400078c08ff */
[----:B------:R-:W-:Y:S02]  /*2d30*/  LEA R218, P0, R219, c[0x0][0x168], 0x1 ;  /* 0x00005a00dbda7a11 */ /* 0x000fe400078008ff */
[----:B------:R-:W-:Y:S02]  /*2d40*/  LEA R220, P1, R221, c[0x0][0x168], 0x1 ;  /* 0x00005a00dddc7a11 */ /* 0x000fe400078208ff */
[----:B------:R-:W-:Y:S02]  /*2d50*/  LEA R31, P2, R30, c[0x0][0x168], 0x1 ;  /* 0x00005a001e1f7a11 */ /* 0x000fe400078408ff */
[----:B------:R-:W-:-:S02]  /*2d60*/  LEA R9, P3, R18, c[0x0][0x168], 0x1 ;  /* 0x00005a0012097a11 */ /* 0x000fc400078608ff */
[----:B------:R-:W-:Y:S02]  /*2d70*/  LEA R21, P4, R20, c[0x0][0x168], 0x1 ;  /* 0x00005a0014157a11 */ /* 0x000fe400078808ff */
[----:B------:R-:W-:Y:S02]  /*2d80*/  LEA R36, P5, R37, c[0x0][0x168], 0x1 ;  /* 0x00005a0025247a11 */ /* 0x000fe400078a08ff */
[----:B------:R-:W-:Y:S02]  /*2d90*/  LEA.HI.X.SX32 R25, R16, c[0x0][0x16c], 0x1, P6 ;  /* 0x00005b0010197a11 */ /* 0x000fe400030f0eff */
[----:B------:R-:W-:Y:S02]  /*2da0*/  LEA.HI.X.SX32 R219, R219, c[0x0][0x16c], 0x1, P0 ;  /* 0x00005b00dbdb7a11 */ /* 0x000fe400000f0eff */
[----:B------:R-:W-:Y:S02]  /*2db0*/  LEA.HI.X.SX32 R221, R221, c[0x0][0x16c], 0x1, P1 ;  /* 0x00005b00dddd7a11 */ /* 0x000fe400008f0eff */
[----:B------:R-:W-:-:S02]  /*2dc0*/  LEA.HI.X.SX32 R30, R30, c[0x0][0x16c], 0x1, P2 ;  /* 0x00005b001e1e7a11 */ /* 0x000fc400010f0eff */
[----:B------:R-:W-:Y:S02]  /*2dd0*/  LEA.HI.X.SX32 R18, R18, c[0x0][0x16c], 0x1, P3 ;  /* 0x00005b0012127a11 */ /* 0x000fe400018f0eff */
[----:B------:R-:W-:Y:S02]  /*2de0*/  LEA.HI.X.SX32 R20, R20, c[0x0][0x16c], 0x1, P4 ;  /* 0x00005b0014147a11 */ /* 0x000fe400020f0eff */
[----:B------:R-:W-:Y:S02]  /*2df0*/  LEA.HI.X.SX32 R37, R37, c[0x0][0x16c], 0x1, P5 ;  /* 0x00005b0025257a11 */ /* 0x000fe400028f0eff */
[----:B------:R-:W-:Y:S02]  /*2e00*/  LEA R33, P6, R32, c[0x0][0x168], 0x1 ;  /* 0x00005a0020217a11 */ /* 0x000fe400078c08ff */
[----:B------:R-:W-:Y:S02]  /*2e10*/  LEA R26, P0, R27, c[0x0][0x168], 0x1 ;  /* 0x00005a001b1a7a11 */ /* 0x000fe400078008ff */
[----:B------:R-:W-:-:S02]  /*2e20*/  LEA R40, P1, R41, c[0x0][0x168], 0x1 ;  /* 0x00005a0029287a11 */ /* 0x000fc400078208ff */
[----:B------:R-:W-:Y:S02]  /*2e30*/  LEA R38, P2, R39, c[0x0][0x168], 0x1 ;  /* 0x00005a0027267a11 */ /* 0x000fe400078408ff */
[----:B------:R-:W-:Y:S02]  /*2e40*/  LEA R19, P3, R180, c[0x0][0x168], 0x1 ;  /* 0x00005a00b4137a11 */ /* 0x000fe400078608ff */
[----:B------:R-:W-:Y:S02]  /*2e50*/  LEA R42, P4, R43, c[0x0][0x168], 0x1 ;  /* 0x00005a002b2a7a11 */ /* 0x000fe400078808ff */
[----:B------:R-:W-:Y:S02]  /*2e60*/  LEA R181, P5, R182, c[0x0][0x168], 0x1 ;  /* 0x00005a00b6b57a11 */ /* 0x000fe400078a08ff */
[----:B------:R-:W-:Y:S02]  /*2e70*/  LEA.HI.X.SX32 R32, R32, c[0x0][0x16c], 0x1, P6 ;  /* 0x00005b0020207a11 */ /* 0x000fe400030f0eff */
[----:B------:R-:W-:-:S02]  /*2e80*/  LEA.HI.X.SX32 R27, R27, c[0x0][0x16c], 0x1, P0 ;  /* 0x00005b001b1b7a11 */ /* 0x000fc400000f0eff */
[----:B------:R-:W-:Y:S02]  /*2e90*/  LEA.HI.X.SX32 R41, R41, c[0x0][0x16c], 0x1, P1 ;  /* 0x00005b0029297a11 */ /* 0x000fe400008f0eff */
[----:B------:R-:W-:Y:S02]  /*2ea0*/  LEA.HI.X.SX32 R39, R39, c[0x0][0x16c], 0x1, P2 ;  /* 0x00005b0027277a11 */ /* 0x000fe400010f0eff */
[----:B------:R-:W-:Y:S02]  /*2eb0*/  LEA.HI.X.SX32 R180, R180, c[0x0][0x16c], 0x1, P3 ;  /* 0x00005b00b4b47a11 */ /* 0x000fe400018f0eff */
[----:B------:R-:W-:Y:S02]  /*2ec0*/  LEA.HI.X.SX32 R43, R43, c[0x0][0x16c], 0x1, P4 ;  /* 0x00005b002b2b7a11 */ /* 0x000fe400020f0eff */
[----:B------:R-:W-:Y:S02]  /*2ed0*/  LEA.HI.X.SX32 R182, R182, c[0x0][0x16c], 0x1, P5 ;  /* 0x00005b00b6b67a11 */ /* 0x000fe400028f0eff */
[----:B------:R-:W-:-:S02]  /*2ee0*/  LEA R34, P6, R35, c[0x0][0x168], 0x1 ;  /* 0x00005a0023227a11 */ /* 0x000fc400078c08ff */
[----:B------:R-:W-:Y:S02]  /*2ef0*/  LEA R44, P0, R45, c[0x0][0x168], 0x1 ;  /* 0x00005a002d2c7a11 */ /* 0x000fe400078008ff */
[----:B------:R-:W-:Y:S02]  /*2f00*/  LEA R28, P1, R29, c[0x0][0x168], 0x1 ;  /* 0x00005a001d1c7a11 */ /* 0x000fe400078208ff */
[----:B------:R-:W-:Y:S02]  /*2f10*/  LEA R206, P2, R207, c[0x0][0x168], 0x1 ;  /* 0x00005a00cfce7a11 */ /* 0x000fe400078408ff */
[----:B------:R-:W-:Y:S02]  /*2f20*/  LEA R46, P3, R47, c[0x0][0x168], 0x1 ;  /* 0x00005a002f2e7a11 */ /* 0x000fe400078608ff */
[----:B------:R-:W-:Y:S02]  /*2f30*/  LEA R204, P4, R205, c[0x0][0x168], 0x1 ;  /* 0x00005a00cdcc7a11 */ /* 0x000fe400078808ff */
[----:B------:R-:W-:-:S02]  /*2f40*/  LEA R178, P5, R179, c[0x0][0x168], 0x1 ;  /* 0x00005a00b3b27a11 */ /* 0x000fc400078a08ff */
[----:B------:R-:W-:Y:S02]  /*2f50*/  LOP3.LUT R22, R2, 0x20, RZ, 0x3c, !PT ;  /* 0x0000002002167812 */ /* 0x000fe400078e3cff */
[C---:B------:R-:W-:Y:S02]  /*2f60*/  LOP3.LUT R246, R242.reuse, 0x20, RZ, 0x3c, !PT ;  /* 0x00000020f2f67812 */ /* 0x040fe400078e3cff */
[C---:B------:R-:W-:Y:S02]  /*2f70*/  LOP3.LUT R244, R242.reuse, 0x40, RZ, 0x3c, !PT ;  /* 0x00000040f2f47812 */ /* 0x040fe400078e3cff */
[----:B------:R-:W-:Y:S02]  /*2f80*/  LOP3.LUT R243, R242, 0x60, RZ, 0x3c, !PT ;  /* 0x00000060f2f37812 */ /* 0x000fe400078e3cff */
[----:B------:R-:W-:Y:S02]  /*2f90*/  LEA.HI.X.SX32 R35, R35, c[0x0][0x16c], 0x1, P6 ;  /* 0x00005b0023237a11 */ /* 0x000fe400030f0eff */
[----:B------:R-:W-:-:S02]  /*2fa0*/  LEA.HI.X.SX32 R45, R45, c[0x0][0x16c], 0x1, P0 ;  /* 0x00005b002d2d7a11 */ /* 0x000fc400000f0eff */
[----:B------:R-:W-:Y:S02]  /*2fb0*/  LEA.HI.X.SX32 R29, R29, c[0x0][0x16c], 0x1, P1 ;  /* 0x00005b001d1d7a11 */ /* 0x000fe400008f0eff */
[----:B------:R-:W-:Y:S02]  /*2fc0*/  LEA.HI.X.SX32 R207, R207, c[0x0][0x16c], 0x1, P2 ;  /* 0x00005b00cfcf7a11 */ /* 0x000fe400010f0eff */
[----:B------:R-:W-:Y:S02]  /*2fd0*/  LEA.HI.X.SX32 R47, R47, c[0x0][0x16c], 0x1, P3 ;  /* 0x00005b002f2f7a11 */ /* 0x000fe400018f0eff */
[----:B------:R-:W-:Y:S02]  /*2fe0*/  LEA.HI.X.SX32 R205, R205, c[0x0][0x16c], 0x1, P4 ;  /* 0x00005b00cdcd7a11 */ /* 0x000fe400020f0eff */
[----:B------:R-:W-:Y:S02]  /*2ff0*/  LEA.HI.X.SX32 R179, R179, c[0x0][0x16c], 0x1, P5 ;  /* 0x00005b00b3b37a11 */ /* 0x000fe400028f0eff */
.L_x_3:
[C---:B------:R-:W-:Y:S01]  /*3000*/  ISETP.GE.AND P0, PT, R241.reuse, UR4, PT ;  /* 0x00000004f1007c0c */ /* 0x040fe2000bf06270 */
[----:B------:R-:W-:Y:S01]  /*3010*/  IMAD R6, R241, c[0x0][0x188], RZ ;  /* 0x00006200f1067a24 */ /* 0x000fe200078e02ff */
[----:B------:R-:W-:-:S02]  /*3020*/  PRMT R230, RZ, 0x7610, R230 ;  /* 0x00007610ffe67816 */ /* 0x000fc400000000e6 */
[C---:B------:R-:W-:Y:S01]  /*3030*/  LOP3.LUT R10, R241.reuse, 0x4, RZ, 0xfc, !PT ;  /* 0x00000004f10a7812 */ /* 0x040fe200078efcff */
[----:B------:R-:W-:Y:S01]  /*3040*/  IMAD.WIDE R6, R6, 0x2, R176 ;  /* 0x0000000206067825 */ /* 0x000fe200078e02b0 */
[----:B------:R-:W-:-:S07]  /*3050*/  LOP3.LUT R11, R241, 0x2, RZ, 0xfc, !PT ;  /* 0x00000002f10b7812 */ /* 0x000fce00078efcff */
[----:B------:R0:W2:Y:S01]  /*3060*/  @!P0 LDG.E.U16 R230, [R6.64] ;  /* 0x0000000606e68981 */ /* 0x0000a2000c1e1500 */
[----:B------:R-:W-:Y:S02]  /*3070*/  ISETP.GE.AND P1, PT, R10, UR4, PT ;  /* 0x000000040a007c0c */ /* 0x000fe4000bf26270 */
[----:B------:R-:W-:Y:S02]  /*3080*/  LOP3.LUT R10, R241, 0x2, RZ, 0xfc, !PT ;  /* 0x00000002f10a7812 */ /* 0x000fe400078efcff */
[----:B------:R-:W-:Y:S02]  /*3090*/  ISETP.GE.AND P0, PT, R11, UR4, PT ;  /* 0x000000040b007c0c */ /* 0x000fe4000bf06270 */
[C---:B------:R-:W-:Y:S01]  /*30a0*/  LOP3.LUT R12, R241.reuse, 0x4, RZ, 0xfc, !PT ;  /* 0x00000004f10c7812 */ /* 0x040fe200078efcff */
[----:B------:R-:W-:Y:S01]  /*30b0*/  IMAD R10, R10, c[0x0][0x188], RZ ;  /* 0x000062000a0a7a24 */ /* 0x000fe200078e02ff */
[----:B------:R-:W-:Y:S02]  /*30c0*/  PRMT R202, RZ, 0x7610, R202 ;  /* 0x00007610ffca7816 */ /* 0x000fe400000000ca */
[----:B0-----:R-:W-:Y:S01]  /*30d0*/  PRMT R6, RZ, 0x7610, R6 ;  /* 0x00007610ff067816 */ /* 0x001fe20000000006 */
[----:B------:R-:W-:Y:S01]  /*30e0*/  IMAD R12, R12, c[0x0][0x188], RZ ;  /* 0x000062000c0c7a24 */ /* 0x000fe200078e02ff */
[----:B------:R-:W-:Y:S01]  /*30f0*/  LOP3.LUT R14, R241, 0x6, RZ, 0xfc, !PT ;  /* 0x00000006f10e7812 */ /* 0x000fe200078efcff */
[--C-:B------:R-:W-:Y:S01]  /*3100*/  IMAD.WIDE R10, R10, 0x2, R176.reuse ;  /* 0x000000020a0a7825 */ /* 0x100fe200078e02b0 */
[----:B------:R-:W0:Y:S03]  /*3110*/  S2R R196, SR_TID.X ;  /* 0x0000000000c47919 */ /* 0x000e260000002100 */
[----:B------:R-:W-:Y:S01]  /*3120*/  IMAD.WIDE R12, R12, 0x2, R176 ;  /* 0x000000020c0c7825 */ /* 0x000fe200078e02b0 */
[----:B------:R1:W3:Y:S01]  /*3130*/  @!P0 LDG.E.U16 R6, [R10.64] ;  /* 0x000000060a068981 */ /* 0x0002e2000c1e1500 */
[----:B------:R-:W-:-:S02]  /*3140*/  ISETP.GE.AND P0, PT, R14, UR4, PT ;  /* 0x000000040e007c0c */ /* 0x000fc4000bf06270 */
[----:B------:R-:W-:Y:S01]  /*3150*/  IMAD R14, R14, c[0x0][0x188], RZ ;  /* 0x000062000e0e7a24 */ /* 0x000fe200078e02ff */
[----:B------:R4:W5:Y:S01]  /*3160*/  @!P1 LDG.E.U16 R202, [R12.64] ;  /* 0x000000060cca9981 */ /* 0x000962000c1e1500 */
[C---:B------:R-:W-:Y:S01]  /*3170*/  ISETP.GE.AND P1, PT, R252.reuse, UR4, PT ;  /* 0x00000004fc007c0c */ /* 0x040fe2000bf26270 */
[----:B------:R-:W-:Y:S01]  /*3180*/  IMAD R15, R252, c[0x0][0x188], RZ ;  /* 0x00006200fc0f7a24 */ /* 0x000fe200078e02ff */
[C---:B------:R-:W-:Y:S01]  /*3190*/  ISETP.GE.AND P2, PT, R251.reuse, UR4, PT ;  /* 0x00000004fb007c0c */ /* 0x040fe2000bf46270 */
[C---:B------:R-:W-:Y:S01]  /*31a0*/  IMAD R16, R250.reuse, c[0x0][0x188], RZ ;  /* 0x00006200fa107a24 */ /* 0x040fe200078e02ff */
[----:B------:R-:W-:Y:S01]  /*31b0*/  ISETP.GE.AND P3, PT, R250, UR4, PT ;  /* 0x00000004fa007c0c */ /* 0x000fe2000bf66270 */
[----:B-1----:R-:W-:Y:S01]  /*31c0*/  IMAD.WIDE R10, R14, 0x2, R176 ;  /* 0x000000020e0a7825 */ /* 0x002fe200078e02b0 */
[C---:B------:R-:W-:Y:S02]  /*31d0*/  ISETP.GE.AND P4, PT, R248.reuse, UR4, PT ;  /* 0x00000004f8007c0c */ /* 0x040fe4000bf86270 */
[----:B------:R-:W-:Y:S01]  /*31e0*/  PRMT R200, RZ, 0x7610, R200 ;  /* 0x00007610ffc87816 */ /* 0x000fe200000000c8 */
[----:B------:R-:W-:Y:S01]  /*31f0*/  IMAD R14, R251, c[0x0][0x188], RZ ;  /* 0x00006200fb0e7a24 */ /* 0x000fe200078e02ff */
[----:B------:R-:W-:Y:S01]  /*3200*/  PRMT R7, RZ, 0x7610, R7 ;  /* 0x00007610ff077816 */ /* 0x000fe20000000007 */
[----:B------:R-:W-:Y:S01]  /*3210*/  IMAD R22, R248, c[0x0][0x188], RZ ;  /* 0x00006200f8167a24 */ /* 0x000fe200078e02ff */
[----:B------:R-:W-:Y:S01]  /*3220*/  PRMT R203, RZ, 0x7610, R203 ;  /* 0x00007610ffcb7816 */ /* 0x000fe200000000cb */
[----:B----4-:R-:W-:Y:S01]  /*3230*/  IMAD.WIDE R12, R15, 0x2, R176 ;  /* 0x000000020f0c7825 */ /* 0x010fe200078e02b0 */
[----:B------:R-:W-:Y:S01]  /*3240*/  PRMT R201, RZ, 0x7610, R201 ;  /* 0x00007610ffc97816 */ /* 0x000fe200000000c9 */
[----:B------:R1:W4:Y:S01]  /*3250*/  @!P0 LDG.E.U16 R200, [R10.64] ;  /* 0x000000060ac88981 */ /* 0x000322000c1e1500 */
[----:B------:R-:W-:Y:S01]  /*3260*/  PRMT R199, RZ, 0x7610, R199 ;  /* 0x00007610ffc77816 */ /* 0x000fe200000000c7 */
[----:B------:R-:W-:-:S02]  /*3270*/  IMAD.WIDE R14, R14, 0x2, R176 ;  /* 0x000000020e0e7825 */ /* 0x000fc400078e02b0 */
[----:B------:R0:W2:Y:S02]  /*3280*/  @!P1 LDG.E.U16 R7, [R12.64] ;  /* 0x000000060c079981 */ /* 0x0000a4000c1e1500 */
[--C-:B------:R-:W-:Y:S02]  /*3290*/  IMAD.WIDE R16, R16, 0x2, R176.reuse ;  /* 0x0000000210107825 */ /* 0x100fe400078e02b0 */
[----:B------:R0:W2:Y:S02]  /*32a0*/  @!P2 LDG.E.U16 R203, [R14.64] ;  /* 0x000000060ecba981 */ /* 0x0000a4000c1e1500 */
[----:B------:R-:W-:Y:S02]  /*32b0*/  IMAD.WIDE R22, R22, 0x2, R176 ;  /* 0x0000000216167825 */ /* 0x000fe400078e02b0 */
[----:B------:R1:W2:Y:S04]  /*32c0*/  @!P3 LDG.E.U16 R201, [R16.64] ;  /* 0x0000000610c9b981 */ /* 0x0002a8000c1e1500 */
[----:B------:R1:W2:Y:S04]  /*32d0*/  @!P4 LDG.E.U16 R199, [R22.64] ;  /* 0x0000000616c7c981 */ /* 0x0002a8000c1e1500 */
[----:B------:R-:W-:Y:S01]  /*32e0*/  BAR.SYNC.DEFER_BLOCKING 0x0 ;  /* 0x0000000000007b1d */ /* 0x000fe20000010000 */
[----:B0-----:R-:W-:-:S04]  /*32f0*/  LOP3.LUT R196, R196, 0xf, RZ, 0xc0, !PT ;  /* 0x0000000fc4c47812 */ /* 0x001fc800078ec0ff */
[----:B------:R-:W-:Y:S01]  /*3300*/  ISETP.GE.AND P0, PT, R196, UR4, PT ;  /* 0x00000004c4007c0c */ /* 0x000fe2000bf06270 */
[----:B-1----:R-:W-:Y:S01]  /*3310*/  IMAD.WIDE R10, R4, 0x2, R178 ;  /* 0x00000002040a7825 */ /* 0x002fe200078e02b2 */
[----:B------:R-:W-:Y:S02]  /*3320*/  PRMT R198, RZ, 0x7610, R198 ;  /* 0x00007610ffc67816 */ /* 0x000fe400000000c6 */
[----:B------:R-:W-:Y:S02]  /*3330*/  PRMT R192, RZ, 0x7610, R192 ;  /* 0x00007610ffc07816 */ /* 0x000fe400000000c0 */
[----:B------:R-:W-:Y:S02]  /*3340*/  PRMT R188, RZ, 0x7610, R188 ;  /* 0x00007610ffbc7816 */ /* 0x000fe400000000bc */
[----:B------:R-:W-:-:S05]  /*3350*/  LOP3.LUT R33, R33, R32, RZ, 0x3c, !PT ;  /* 0x0000002021217212 */ /* 0x000fca00078e3cff */
[----:B------:R0:W2:Y:S01]  /*3360*/  @!P0 LDG.E.U16 R198, [R10.64] ;  /* 0x000000060ac68981 */ /* 0x0000a2000c1e1500 */
[----:B------:R-:W-:Y:S01]  /*3370*/  LOP3.LUT R32, R33, R32, RZ, 0x3c, !PT ;  /* 0x0000002021207212 */ /* 0x000fe200078e3cff */
[----:B0-----:R-:W-:-:S05]  /*3380*/  IMAD.WIDE R10, R4, 0x2, R28 ;  /* 0x00000002040a7825 */ /* 0x001fca00078e021c */
[----:B------:R0:W3:Y:S01]  /*3390*/  @!P0 LDG.E.U16 R192, [R10.64] ;  /* 0x000000060ac08981 */ /* 0x0000e2000c1e1500 */
[----:B------:R-:W-:Y:S01]  /*33a0*/  PRMT R185, RZ, 0x7610, R185 ;  /* 0x00007610ffb97816 */ /* 0x000fe200000000b9 */
[C---:B------:R-:W-:Y:S01]  /*33b0*/  IMAD.WIDE R16, R4.reuse, 0x2, R206 ;  /* 0x0000000204107825 */ /* 0x040fe200078e02ce */
[----:B------:R-:W-:Y:S02]  /*33c0*/  PRMT R193, RZ, 0x7610, R193 ;  /* 0x00007610ffc17816 */ /* 0x000fe400000000c1 */
[----:B------:R-:W-:Y:S01]  /*33d0*/  PRMT R194, RZ, 0x7610, R194 ;  /* 0x00007610ffc27816 */ /* 0x000fe200000000c2 */
[C---:B------:R-:W-:Y:S01]  /*33e0*/  IMAD.WIDE R14, R4.reuse, 0x2, R46 ;  /* 0x00000002040e7825 */ /* 0x040fe200078e022e */
[----:B------:R-:W-:Y:S02]  /*33f0*/  LOP3.LUT R33, R33, R32, RZ, 0x3c, !PT ;  /* 0x0000002021217212 */ /* 0x000fe400078e3cff */
[----:B------:R-:W-:Y:S01]  /*3400*/  PRMT R195, RZ, 0x7610, R195 ;  /* 0x00007610ffc37816 */ /* 0x000fe200000000c3 */
[----:B0-----:R-:W-:Y:S01]  /*3410*/  IMAD.WIDE R10, R4, 0x2, R42 ;  /* 0x00000002040a7825 */ /* 0x001fe200078e022a */
[----:B------:R-:W-:Y:S01]  /*3420*/  PRMT R183, RZ, 0x7610, R183 ;  /* 0x00007610ffb77816 */ /* 0x000fe200000000b7 */
[----:B------:R0:W3:Y:S04]  /*3430*/  @!P0 LDG.E.U16 R193, [R16.64] ;  /* 0x0000000610c18981 */ /* 0x0000e8000c1e1500 */
[----:B------:R1:W3:Y:S01]  /*3440*/  @!P0 LDG.E.U16 R188, [R10.64] ;  /* 0x000000060abc8981 */ /* 0x0002e2000c1e1500 */
[----:B------:R-:W-:-:S02]  /*3450*/  IMAD.MOV.U32 R22, RZ, RZ, R181 ;  /* 0x000000ffff167224 */ /* 0x000fc400078e00b5 */
[----:B------:R-:W-:Y:S01]  /*3460*/  IMAD.MOV.U32 R23, RZ, RZ, R182 ;  /* 0x000000ffff177224 */ /* 0x000fe200078e00b6 */
[----:B------:R-:W-:Y:S01]  /*3470*/  LOP3.LUT R21, R21, R20, RZ, 0x3c, !PT ;  /* 0x0000001415157212 */ /* 0x000fe200078e3cff */
[C---:B------:R-:W-:Y:S01]  /*3480*/  IMAD.WIDE R12, R4.reuse, 0x2, R204 ;  /* 0x00000002040c7825 */ /* 0x040fe200078e02cc */
[----:B------:R-:W-:Y:S01]  /*3490*/  PRMT R189, RZ, 0x7610, R189 ;  /* 0x00007610ffbd7816 */ /* 0x000fe200000000bd */
[----:B------:R0:W3:Y:S02]  /*34a0*/  @!P0 LDG.E.U16 R194, [R14.64] ;  /* 0x000000060ec28981 */ /* 0x0000e4000c1e1500 */
[C---:B-1----:R-:W-:Y:S01]  /*34b0*/  IMAD.WIDE R10, R4.reuse, 0x2, R40 ;  /* 0x00000002040a7825 */ /* 0x042fe200078e0228 */
[----:B------:R-:W-:Y:S01]  /*34c0*/  PRMT R190, RZ, 0x7610, R190 ;  /* 0x00007610ffbe7816 */ /* 0x000fe200000000be */
[----:B------:R1:W3:Y:S02]  /*34d0*/  @!P0 LDG.E.U16 R195, [R12.64] ;  /* 0x000000060cc38981 */ /* 0x0002e4000c1e1500 */
[----:B0-----:R-:W-:-:S02]  /*34e0*/  IMAD.WIDE R16, R4, 0x2, R22 ;  /* 0x0000000204107825 */ /* 0x001fc400078e0216 */
[----:B------:R0:W3:Y:S01]  /*34f0*/  @!P0 LDG.E.U16 R185, [R10.64] ;  /* 0x000000060ab98981 */ /* 0x0000e2000c1e1500 */
[----:B------:R-:W-:Y:S01]  /*3500*/  LOP3.LUT R20, R21, R20, RZ, 0x3c, !PT ;  /* 0x0000001415147212 */ /* 0x000fe200078e3cff */
[C---:B------:R-:W-:Y:S01]  /*3510*/  IMAD.WIDE R14, R4.reuse, 0x2, R34 ;  /* 0x00000002040e7825 */ /* 0x040fe200078e0222 */
[----:B------:R-:W-:Y:S01]  /*3520*/  PRMT R191, RZ, 0x7610, R191 ;  /* 0x00007610ffbf7816 */ /* 0x000fe200000000bf */
[----:B------:R1:W3:Y:S01]  /*3530*/  @!P0 LDG.E.U16 R189, [R16.64] ;  /* 0x0000000610bd8981 */ /* 0x0002e2000c1e1500 */
[----:B------:R-:W-:Y:S01]  /*3540*/  PRMT R182, RZ, 0x7610, R182 ;  /* 0x00007610ffb67816 */ /* 0x000fe200000000b6 */
[C---:B0-----:R-:W-:Y:S02]  /*3550*/  IMAD.WIDE R10, R4.reuse, 0x2, R32 ;  /* 0x00000002040a7825 */ /* 0x041fe400078e0220 */
[----:B------:R0:W4:Y:S01]  /*3560*/  @!P0 LDG.E.U16 R190, [R14.64] ;  /* 0x000000060ebe8981 */ /* 0x000122000c1e1500 */
[----:B------:R-:W-:Y:S01]  /*3570*/  PRMT R186, RZ, 0x7610, R186 ;  /* 0x00007610ffba7816 */ /* 0x000fe200000000ba */
[----:B-1----:R-:W-:-:S02]  /*3580*/  IMAD.WIDE R12, R4, 0x2, R44 ;  /* 0x00000002040c7825 */ /* 0x002fc400078e022c */
[----:B------:R1:W4:Y:S01]  /*3590*/  @!P0 LDG.E.U16 R183, [R10.64] ;  /* 0x000000060ab78981 */ /* 0x000322000c1e1500 */
[----:B------:R-:W-:Y:S01]  /*35a0*/  LOP3.LUT R21, R21, R20, RZ, 0x3c, !PT ;  /* 0x0000001415157212 */ /* 0x000fe200078e3cff */
[----:B------:R-:W-:Y:S02]  /*35b0*/  IMAD.MOV.U32 R16, RZ, RZ, R19 ;  /* 0x000000ffff107224 */ /* 0x000fe400078e0013 */
[----:B------:R1:W4:Y:S01]  /*35c0*/  @!P0 LDG.E.U16 R191, [R12.64] ;  /* 0x000000060cbf8981 */ /* 0x000322000c1e1500 */
[----:B------:R-:W-:Y:S02]  /*35d0*/  IMAD.MOV.U32 R17, RZ, RZ, R180 ;  /* 0x000000ffff117224 */ /* 0x000fe400078e00b4 */
[----:B0-----:R-:W-:-:S04]  /*35e0*/  IMAD.WIDE R14, R4, 0x2, R38 ;  /* 0x00000002040e7825 */ /* 0x001fc800078e0226 */
[C---:B-1----:R-:W-:Y:S01]  /*35f0*/  IMAD.WIDE R10, R4.reuse, 0x2, R36 ;  /* 0x00000002040a7825 */ /* 0x042fe200078e0224 */
[----:B------:R-:W-:Y:S01]  /*3600*/  PRMT R187, RZ, 0x7610, R187 ;  /* 0x00007610ffbb7816 */ /* 0x000fe200000000bb */
[----:B------:R0:W4:Y:S01]  /*3610*/  @!P0 LDG.E.U16 R186, [R14.64] ;  /* 0x000000060eba8981 */ /* 0x000122000c1e1500 */
[----:B------:R-:W-:Y:S01]  /*3620*/  PRMT R181, RZ, 0x7610, R181 ;  /* 0x00007610ffb57816 */ /* 0x000fe200000000b5 */
[----:B------:R-:W-:Y:S01]  /*3630*/  IMAD.WIDE R12, R4, 0x2, R16 ;  /* 0x00000002040c7825 */ /* 0x000fe200078e0210 */
[-C--:B------:R-:W-:Y:S01]  /*3640*/  LOP3.LUT R31, R31, R30.reuse, RZ, 0x3c, !PT ;  /* 0x0000001e1f1f7212 */ /* 0x080fe200078e3cff */
[----:B------:R1:W4:Y:S01]  /*3650*/  @!P0 LDG.E.U16 R182, [R10.64] ;  /* 0x000000060ab68981 */ /* 0x000322000c1e1500 */
[----:B------:R-:W-:Y:S02]  /*3660*/  PRMT R184, RZ, 0x7610, R184 ;  /* 0x00007610ffb87816 */ /* 0x000fe400000000b8 */
[----:B------:R-:W-:Y:S01]  /*3670*/  LOP3.LUT R30, R31, R30, RZ, 0x3c, !PT ;  /* 0x0000001e1f1e7212 */ /* 0x000fe200078e3cff */
[----:B------:R1:W4:Y:S01]  /*3680*/  @!P0 LDG.E.U16 R187, [R12.64] ;  /* 0x000000060cbb8981 */ /* 0x000322000c1e1500 */
[----:B0-----:R-:W-:-:S02]  /*3690*/  IMAD.MOV.U32 R14, RZ, RZ, R9 ;  /* 0x000000ffff0e7224 */ /* 0x001fc400078e0009 */
[----:B------:R-:W-:Y:S02]  /*36a0*/  IMAD.MOV.U32 R15, RZ, RZ, R18 ;  /* 0x000000ffff0f7224 */ /* 0x000fe400078e0012 */
[----:B-1----:R-:W-:Y:S01]  /*36b0*/  IMAD.WIDE R10, R4, 0x2, R20 ;  /* 0x00000002040a7825 */ /* 0x002fe200078e0214 */
[----:B------:R-:W-:-:S03]  /*36c0*/  PRMT R180, RZ, 0x7610, R180 ;  /* 0x00007610ffb47816 */ /* 0x000fc600000000b4 */
[----:B------:R-:W-:Y:S01]  /*36d0*/  IMAD.WIDE R12, R4, 0x2, R26 ;  /* 0x00000002040c7825 */ /* 0x000fe200078e021a */
[----:B------:R0:W4:Y:S01]  /*36e0*/  @!P0 LDG.E.U16 R181, [R10.64] ;  /* 0x000000060ab58981 */ /* 0x000122000c1e1500 */
[----:B------:R-:W-:-:S03]  /*36f0*/  LOP3.LUT R31, R31, R30, RZ, 0x3c, !PT ;  /* 0x0000001e1f1f7212 */ /* 0x000fc600078e3cff */
[----:B------:R1:W4:Y:S01]  /*3700*/  @!P0 LDG.E.U16 R184, [R12.64] ;  /* 0x000000060cb88981 */ /* 0x000322000c1e1500 */
[----:B0-----:R-:W-:Y:S01]  /*3710*/  IMAD.WIDE R10, R4, 0x2, R14 ;  /* 0x00000002040a7825 */ /* 0x001fe200078e020e */
[----:B-1----:R-:W-:-:S04]  /*3720*/  PRMT R13, RZ, 0x7610, R13 ;  /* 0x00007610ff0d7816 */ /* 0x002fc8000000000d */
[----:B------:R0:W4:Y:S01]  /*3730*/  @!P0 LDG.E.U16 R180, [R10.64] ;  /* 0x000000060ab48981 */ /* 0x000122000c1e1500 */
[----:B------:R-:W-:Y:S01]  /*3740*/  PRMT R12, RZ, 0x7610, R12 ;  /* 0x00007610ff0c7816 */ /* 0x000fe2000000000c */
[----:B0-----:R-:W-:-:S05]  /*3750*/  IMAD.WIDE R10, R4, 0x2, R30 ;  /* 0x00000002040a7825 */ /* 0x001fca00078e021e */
[----:B------:R0:W4:Y:S01]  /*3760*/  @!P0 LDG.E.U16 R13, [R10.64] ;  /* 0x000000060a0d8981 */ /* 0x000122000c1e1500 */
[----:B------:R-:W-:-:S04]  /*3770*/  IMAD.WIDE R18, R4, 0x2, R218 ;  /* 0x0000000204127825 */ /* 0x000fc800078e02da */
[----:B0-----:R-:W-:-:S05]  /*3780*/  IMAD.WIDE R10, R4, 0x2, R220 ;  /* 0x00000002040a7825 */ /* 0x001fca00078e02dc */
[----:B------:R0:W4:Y:S02]  /*3790*/  @!P0 LDG.E.U16 R12, [R10.64] ;  /* 0x000000060a0c8981 */ /* 0x000124000c1e1500 */
[----:B0-----:R-:W-:Y:S02]  /*37a0*/  PRMT R11, RZ, 0x7610, R11 ;  /* 0x00007610ff0b7816 */ /* 0x001fe4000000000b */
[----:B------:R-:W-:-:S04]  /*37b0*/  PRMT R10, RZ, 0x7610, R10 ;  /* 0x00007610ff0a7816 */ /* 0x000fc8000000000a */
[----:B------:R0:W4:Y:S01]  /*37c0*/  @!P0 LDG.E.U16 R11, [R18.64] ;  /* 0x00000006120b8981 */ /* 0x000122000c1e1500 */
[----:B------:R-:W-:Y:S01]  /*37d0*/  PRMT R9, RZ, 0x7610, R9 ;  /* 0x00007610ff097816 */ /* 0x000fe20000000009 */
[----:B0-----:R-:W-:-:S05]  /*37e0*/  IMAD.WIDE R18, R4, 0x2, R24 ;  /* 0x0000000204127825 */ /* 0x001fca00078e0218 */
        /* <DEDUP_REMOVED lines=8> */
[----:B0-----:R-:W-:Y:S02]  /*3870*/  IMAD.MOV.U32 R18, RZ, RZ, R223 ;  /* 0x000000ffff127224 */ /* 0x001fe400078e00df */
[----:B------:R-:W-:-:S04]  /*3880*/  IMAD.MOV.U32 R19, RZ, RZ, R224 ;  /* 0x000000ffff137224 */ /* 0x000fc800078e00e0 */
[----:B------:R-:W-:-:S05]  /*3890*/  IMAD.WIDE R196, R4, 0x2, R18 ;  /* 0x0000000204c47825 */ /* 0x000fca00078e0212 */
[----:B------:R0:W4:Y:S01]  /*38a0*/  @!P0 LDG.E.U16 R233, [R196.64] ;  /* 0x00000006c4e98981 */ /* 0x000122000c1e1500 */
[----:B------:R-:W-:Y:S01]  /*38b0*/  PRMT R235, RZ, 0x7610, R235 ;  /* 0x00007610ffeb7816 */ /* 0x000fe200000000eb */
[----:B0-----:R-:W-:-:S05]  /*38c0*/  IMAD.WIDE R196, R4, 0x2, R212 ;  /* 0x0000000204c47825 */ /* 0x001fca00078e02d4 */
[----:B------:R0:W4:Y:S01]  /*38d0*/  @!P0 LDG.E.U16 R234, [R196.64] ;  /* 0x00000006c4ea8981 */ /* 0x000122000c1e1500 */
[----:B------:R-:W-:Y:S01]  /*38e0*/  PRMT R236, RZ, 0x7610, R236 ;  /* 0x00007610ffec7816 */ /* 0x000fe200000000ec */
[----:B------:R-:W-:Y:S02]  /*38f0*/  IMAD.MOV.U32 R223, RZ, RZ, R8 ;  /* 0x000000ffffdf7224 */ /* 0x000fe400078e0008 */
        /* <DEDUP_REMOVED lines=16> */
[----:B0-----:R-:W-:Y:S01]  /*3a00*/  IMAD.WIDE R196, R4, 0x2, R226 ;  /* 0x0000000204c47825 */ /* 0x001fe200078e02e2 */
[----:B--2---:R0:W-:Y:S04]  /*3a10*/  STS.U16 [R2+0x2000], R230 ;  /* 0x002000e602007388 */ /* 0x0041e80000000400 */
[----:B------:R1:W2:Y:S01]  /*3a20*/  @!P0 LDG.E.U16 R245, [R196.64] ;  /* 0x00000006c4f58981 */ /* 0x0002a2000c1e1500 */
[----:B------:R-:W-:Y:S01]  /*3a30*/  PRMT R237, RZ, 0x7610, R237 ;  /* 0x00007610ffed7816 */ /* 0x000fe200000000ed */
[----:B0-----:R-:W-:-:S02]  /*3a40*/  IMAD.MOV.U32 R230, RZ, RZ, R238 ;  /* 0x000000ffffe67224 */ /* 0x001fc400078e00ee */
[----:B-1----:R-:W-:-:S05]  /*3a50*/  IMAD.WIDE R196, R4, 0x2, R228 ;  /* 0x0000000204c47825 */ /* 0x002fca00078e02e4 */
[----:B------:R0:W2:Y:S02]  /*3a60*/  @!P0 LDG.E.U16 R249, [R196.64] ;  /* 0x00000006c4f98981 */ /* 0x0000a4000c1e1500 */
[----:B0-----:R-:W-:-:S05]  /*3a70*/  IMAD.WIDE R196, R4, 0x2, R230 ;  /* 0x0000000204c47825 */ /* 0x001fca00078e02e6 */
[----:B------:R0:W2:Y:S01]  /*3a80*/  @!P0 LDG.E.U16 R237, [R196.64] ;  /* 0x00000006c4ed8981 */ /* 0x0000a2000c1e1500 */
[----:B------:R-:W-:-:S03]  /*3a90*/  LOP3.LUT R238, R2, 0x60, RZ, 0x3c, !PT ;  /* 0x0000006002ee7812 */ /* 0x000fc600078e3cff */
[----:B------:R-:W-:Y:S01]  /*3aa0*/  STS.U16 [R2+0x2400], R7 ;  /* 0x0024000702007388 */ /* 0x000fe20000000400 */
[C---:B0-----:R-:W-:Y:S02]  /*3ab0*/  LOP3.LUT R196, R2.reuse, 0x20, RZ, 0x3c, !PT ;  /* 0x0000002002c47812 */ /* 0x041fe400078e3cff */
[----:B------:R-:W-:-:S03]  /*3ac0*/  LOP3.LUT R197, R2, 0x40, RZ, 0x3c, !PT ;  /* 0x0000004002c57812 */ /* 0x000fc600078e3cff */
[----:B---3--:R-:W-:Y:S04]  /*3ad0*/  STS.U16 [R196+0x2100], R6 ;  /* 0x00210006c4007388 */ /* 0x008fe80000000400 */
[----:B------:R-:W-:Y:S04]  /*3ae0*/  STS.U16 [R196+0x2500], R203 ;  /* 0x002500cbc4007388 */ /* 0x000fe80000000400 */
[----:B-----5:R-:W-:Y:S04]  /*3af0*/  STS.U16 [R197+0x2200], R202 ;  /* 0x002200cac5007388 */ /* 0x020fe80000000400 */
[----:B------:R-:W-:Y:S04]  /*3b00*/  STS.U16 [R197+0x2600], R201 ;  /* 0x002600c9c5007388 */ /* 0x000fe80000000400 */
[----:B----4-:R-:W-:Y:S04]  /*3b10*/  STS.U16 [R238+0x2300], R200 ;  /* 0x002300c8ee007388 */ /* 0x010fe80000000400 */
[----:B------:R-:W-:Y:S04]  /*3b20*/  STS.U16 [R238+0x2700], R199 ;  /* 0x002700c7ee007388 */ /* 0x000fe80000000400 */
[----:B------:R-:W-:Y:S04]  /*3b30*/  STS.U16 [R2], R198 ;  /* 0x000000c602007388 */ /* 0x000fe80000000400 */
[----:B------:R-:W-:Y:S04]  /*3b40*/  STS.U16 [R2+0x100], R195 ;  /* 0x000100c302007388 */ /* 0x000fe80000000400 */
        /* <DEDUP_REMOVED lines=27> */
[----:B--2---:R-:W-:Y:S04]  /*3d00*/  STS.U16 [R2+0x1d00], R245 ;  /* 0x001d00f502007388 */ /* 0x004fe80000000400 */
[----:B------:R-:W-:Y:S04]  /*3d10*/  STS.U16 [R2+0x1e00], R249 ;  /* 0x001e00f902007388 */ /* 0x000fe80000000400 */
[----:B------:R-:W-:Y:S04]  /*3d20*/  STS.U16 [R2+0x1f00], R237 ;  /* 0x001f00ed02007388 */ /* 0x000fe80000000400 */
[----:B------:R-:W-:Y:S06]  /*3d30*/  BAR.SYNC.DEFER_BLOCKING 0x0 ;  /* 0x0000000000007b1d */ /* 0x000fec0000010000 */
[----:B------:R-:W-:Y:S04]  /*3d40*/  LDSM.16.MT88.4 R196, [R242+0x2000] ;  /* 0x00200000f2c4783b */ /* 0x000fe80000004200 */
[----:B------:R-:W0:Y:S04]  /*3d50*/  LDSM.16.M88.4 R192, [R3] ;  /* 0x0000000003c0783b */ /* 0x000e280000000200 */
[----:B------:R-:W1:Y:S04]  /*3d60*/  LDSM.16.M88.4 R180, [R3+0x800] ;  /* 0x0008000003b4783b */ /* 0x000e680000000200 */
[----:B------:R-:W2:Y:S04]  /*3d70*/  LDSM.16.M88.4 R184, [R3+0x1000] ;  /* 0x0010000003b8783b */ /* 0x000ea80000000200 */
[----:B------:R-:W3:Y:S04]  /*3d80*/  LDSM.16.M88.4 R188, [R3+0x1800] ;  /* 0x0018000003bc783b */ /* 0x000ee80000000200 */
[----:B------:R-:W4:Y:S04]  /*3d90*/  LDSM.16.MT88.4 R200, [R246+0x2000] ;  /* 0x00200000f6c8783b */ /* 0x000f280000004200 */
[----:B------:R-:W5:Y:S01]  /*3da0*/  LDSM.16.MT88.4 R8, [R244+0x2000] ;  /* 0x00200000f408783b */ /* 0x000f620000004200 */
[C---:B0-----:R-:W-:Y:S08]  /*3db0*/  HMMA.16816.F32 R172, R196.reuse, R192, R172 ;  /* 0x000000c0c4ac723c */ /* 0x041ff000000018ac */
[C---:B------:R-:W-:Y:S08]  /*3dc0*/  HMMA.16816.F32 R168, R196.reuse, R194, R168 ;  /* 0x000000c2c4a8723c */ /* 0x040ff000000018a8 */
[C---:B-1----:R-:W-:Y:S08]  /*3dd0*/  HMMA.16816.F32 R164, R196.reuse, R180, R164 ;  /* 0x000000b4c4a4723c */ /* 0x042ff000000018a4 */
[C---:B------:R-:W-:Y:S08]  /*3de0*/  HMMA.16816.F32 R160, R196.reuse, R182, R160 ;  /* 0x000000b6c4a0723c */ /* 0x040ff000000018a0 */
[C---:B--2---:R-:W-:Y:S08]  /*3df0*/  HMMA.16816.F32 R156, R196.reuse, R184, R156 ;  /* 0x000000b8c49c723c */ /* 0x044ff0000000189c */
[C---:B------:R-:W-:Y:S08]  /*3e00*/  HMMA.16816.F32 R152, R196.reuse, R186, R152 ;  /* 0x000000bac498723c */ /* 0x040ff00000001898 */
[C---:B---3--:R-:W-:Y:S08]  /*3e10*/  HMMA.16816.F32 R148, R196.reuse, R188, R148 ;  /* 0x000000bcc494723c */ /* 0x048ff00000001894 */
[----:B------:R-:W-:Y:S01]  /*3e20*/  HMMA.16816.F32 R144, R196, R190, R144 ;  /* 0x000000bec490723c */ /* 0x000fe20000001890 */
[----:B------:R-:W0:Y:S01]  /*3e30*/  LDSM.16.MT88.4 R196, [R243+0x2000] ;  /* 0x00200000f3c4783b */ /* 0x000e220000004200 */
[----:B------:R-:W-:Y:S01]  /*3e40*/  IADD3 R5, R5, -0x1, RZ ;  /* 0xffffffff05057810 */ /* 0x000fe20007ffe0ff */
[----:B------:R-:W-:-:S03]  /*3e50*/  IMAD.WIDE R6, R239, 0x2, R30 ;  /* 0x00000002ef067825 */ /* 0x000fc600078e021e */
[----:B------:R-:W-:Y:S01]  /*3e60*/  ISETP.NE.U32.AND P0, PT, R5, RZ, PT ;  /* 0x000000ff0500720c */ /* 0x000fe20003f05070 */
[----:B------:R-:W-:Y:S02]  /*3e70*/  IMAD.MOV.U32 R31, RZ, RZ, R6 ;  /* 0x000000ffff1f7224 */ /* 0x000fe400078e0006 */
[----:B------:R-:W-:Y:S02]  /*3e80*/  IMAD.MOV.U32 R30, RZ, RZ, R7 ;  /* 0x000000ffff1e7224 */ /* 0x000fe400078e0007 */
[----:B------:R-:W-:-:S04]  /*3e90*/  IMAD.WIDE R230, R239, 0x2, R230 ;  /* 0x00000002efe67825 */ /* 0x000fc800078e02e6 */
[----:B------:R-:W-:-:S04]  /*3ea0*/  IMAD.WIDE R6, R239, 0x2, R20 ;  /* 0x00000002ef067825 */ /* 0x000fc800078e0214 */
[----:B------:R-:W-:-:S04]  /*3eb0*/  IMAD.WIDE R228, R239, 0x2, R228 ;  /* 0x00000002efe47825 */ /* 0x000fc800078e02e4 */
[----:B------:R-:W-:Y:S02]  /*3ec0*/  IMAD.MOV.U32 R13, RZ, RZ, c[0x0][0x188] ;  /* 0x00006200ff0d7624 */ /* 0x000fe400078e00ff */
[C---:B------:R-:W-:Y:S01]  /*3ed0*/  IMAD.WIDE R226, R239.reuse, 0x2, R226 ;  /* 0x00000002efe27825 */ /* 0x040fe200078e02e2 */
[----:B----4-:R-:W-:Y:S03]  /*3ee0*/  HMMA.16816.F32 R140, R200, R192, R140 ;  /* 0x000000c0c88c723c */ /* 0x010fe6000000188c */
[----:B------:R-:W-:Y:S01]  /*3ef0*/  IMAD.WIDE R224, R239, 0x2, R224 ;  /* 0x00000002efe07825 */ /* 0x000fe200078e02e0 */
[----:B------:R-:W-:-:S03]  /*3f00*/  UIADD3 UR4, UR4, -0x10, URZ ;  /* 0xfffffff004047890 */ /* 0x000fc6000fffe03f */
[C---:B------:R-:W-:Y:S01]  /*3f10*/  IMAD.WIDE R222, R239.reuse, 0x2, R222 ;  /* 0x00000002efde7825 */ /* 0x040fe200078e02de */
[----:B------:R-:W-:Y:S03]  /*3f20*/  HMMA.16816.F32 R136, R200, R194, R136 ;  /* 0x000000c2c888723c */ /* 0x000fe60000001888 */
[----:B------:R-:W-:Y:S02]  /*3f30*/  IMAD.MOV.U32 R237, RZ, RZ, R231 ;  /* 0x000000ffffed7224 */ /* 0x000fe400078e00e7 */
[----:B------:R-:W-:-:S04]  /*3f40*/  IMAD.WIDE R18, R239, 0x2, R18 ;  /* 0x00000002ef127825 */ /* 0x000fc800078e0212 */
[----:B------:R-:W-:Y:S02]  /*3f50*/  IMAD.MOV.U32 R21, RZ, RZ, R6 ;  /* 0x000000ffff157224 */ /* 0x000fe400078e0006 */
[----:B------:R-:W-:Y:S01]  /*3f60*/  IMAD.MOV.U32 R20, RZ, RZ, R7 ;  /* 0x000000ffff147224 */ /* 0x000fe200078e0007 */
[----:B------:R-:W-:Y:S01]  /*3f70*/  HMMA.16816.F32 R132, R200, R180, R132 ;  /* 0x000000b4c884723c */ /* 0x000fe20000001884 */
[----:B------:R-:W-:Y:S02]  /*3f80*/  IMAD.MOV.U32 R231, RZ, RZ, R228 ;  /* 0x000000ffffe77224 */ /* 0x000fe400078e00e4 */
[----:B------:R-:W-:-:S04]  /*3f90*/  IMAD.WIDE R14, R239, 0x2, R14 ;  /* 0x00000002ef0e7825 */ /* 0x000fc800078e020e */
[C---:B------:R-:W-:Y:S01]  /*3fa0*/  IMAD.WIDE R6, R239.reuse, 0x2, R32 ;  /* 0x00000002ef067825 */ /* 0x040fe200078e0220 */
[----:B------:R-:W-:Y:S03]  /*3fb0*/  HMMA.16816.F32 R128, R200, R182, R128 ;  /* 0x000000b6c880723c */ /* 0x000fe60000001880 */
[----:B------:R-:W-:-:S04]  /*3fc0*/  IMAD.WIDE R16, R239, 0x2, R16 ;  /* 0x00000002ef107825 */ /* 0x000fc800078e0210 */
[----:B------:R-:W-:Y:S01]  /*3fd0*/  IMAD.WIDE R22, R239, 0x2, R22 ;  /* 0x00000002ef167825 */ /* 0x000fe200078e0216 */
[C---:B------:R-:W-:Y:S03]  /*3fe0*/  HMMA.16816.F32 R124, R200.reuse, R184, R124 ;  /* 0x000000b8c87c723c */ /* 0x040fe6000000187c */
[----:B------:R-:W-:Y:S02]  /*3ff0*/  IMAD.SHL.U32 R13, R13, 0x10, RZ ;  /* 0x000000100d0d7824 */ /* 0x000fe400078e00ff */
[----:B------:R-:W-:Y:S02]  /*4000*/  IMAD.MOV.U32 R228, RZ, RZ, R226 ;  /* 0x000000ffffe47224 */ /* 0x000fe400078e00e2 */
[----:B------:R-:W-:Y:S01]  /*4010*/  IMAD.MOV.U32 R226, RZ, RZ, R224 ;  /* 0x000000ffffe27224 */ /* 0x000fe200078e00e0 */
[----:B------:R-:W-:Y:S01]  /*4020*/  HMMA.16816.F32 R120, R200, R186, R120 ;  /* 0x000000bac878723c */ /* 0x000fe20000001878 */
[----:B------:R-:W-:-:S02]  /*4030*/  IMAD.MOV.U32 R224, RZ, RZ, R19 ;  /* 0x000000ffffe07224 */ /* 0x000fc400078e0013 */
[----:B------:R-:W-:Y:S02]  /*4040*/  IMAD.MOV.U32 R238, RZ, RZ, R230 ;  /* 0x000000ffffee7224 */ /* 0x000fe400078e00e6 */
[----:B------:R-:W-:-:S03]  /*4050*/  IMAD.WIDE R208, R239, 0x2, R208 ;  /* 0x00000002efd07825 */ /* 0x000fc600078e02d0 */
[----:B------:R-:W-:Y:S01]  /*4060*/  HMMA.16816.F32 R116, R200, R188, R116 ;  /* 0x000000bcc874723c */ /* 0x000fe20000001874 */
[----:B------:R-:W-:-:S04]  /*4070*/  IMAD.WIDE R210, R239, 0x2, R210 ;  /* 0x00000002efd27825 */ /* 0x000fc800078e02d2 */
[----:B------:R-:W-:-:S03]  /*4080*/  IMAD.WIDE R212, R239, 0x2, R212 ;  /* 0x00000002efd47825 */ /* 0x000fc600078e02d4 */
[----:B------:R-:W-:Y:S01]  /*4090*/  HMMA.16816.F32 R112, R200, R190, R112 ;  /* 0x000000bec870723c */ /* 0x000fe20000001870 */
[----:B------:R-:W-:-:S04]  /*40a0*/  IMAD.WIDE R214, R239, 0x2, R214 ;  /* 0x00000002efd67825 */ /* 0x000fc800078e02d6 */
[----:B------:R-:W-:-:S03]  /*40b0*/  IMAD.WIDE R216, R239, 0x2, R216 ;  /* 0x00000002efd87825 */ /* 0x000fc600078e02d8 */
[----:B-----5:R-:W-:Y:S01]  /*40c0*/  HMMA.16816.F32 R108, R8, R192, R108 ;  /* 0x000000c0086c723c */ /* 0x020fe2000000186c */
[----:B------:R-:W-:-:S04]  /*40d0*/  IMAD.WIDE R24, R239, 0x2, R24 ;  /* 0x00000002ef187825 */ /* 0x000fc800078e0218 */
[----:B------:R-:W-:-:S03]  /*40e0*/  IMAD.WIDE R218, R239, 0x2, R218 ;  /* 0x00000002efda7825 */ /* 0x000fc600078e02da */
[----:B------:R-:W-:Y:S01]  /*40f0*/  HMMA.16816.F32 R104, R8, R194, R104 ;  /* 0x000000c20868723c */ /* 0x000fe20000001868 */
[----:B------:R-:W-:-:S04]  /*4100*/  IMAD.WIDE R220, R239, 0x2, R220 ;  /* 0x00000002efdc7825 */ /* 0x000fc800078e02dc */
[----:B------:R-:W-:-:S03]  /*4110*/  IMAD.WIDE R36, R239, 0x2, R36 ;  /* 0x00000002ef247825 */ /* 0x000fc600078e0224 */
[----:B------:R-:W-:Y:S01]  /*4120*/  HMMA.16816.F32 R100, R8, R180, R100 ;  /* 0x000000b40864723c */ /* 0x000fe20000001864 */
[----:B------:R-:W-:-:S04]  /*4130*/  IMAD.WIDE R26, R239, 0x2, R26 ;  /* 0x00000002ef1a7825 */ /* 0x000fc800078e021a */
[----:B------:R-:W-:-:S03]  /*4140*/  IMAD.WIDE R40, R239, 0x2, R40 ;  /* 0x00000002ef287825 */ /* 0x000fc600078e0228 */
[----:B------:R-:W-:Y:S01]  /*4150*/  HMMA.16816.F32 R96, R8, R182, R96 ;  /* 0x000000b60860723c */ /* 0x000fe20000001860 */
[----:B------:R-:W-:Y:S02]  /*4160*/  IMAD.MOV.U32 R33, RZ, RZ, R6 ;  /* 0x000000ffff217224 */ /* 0x000fe400078e0006 */
[----:B------:R-:W-:Y:S02]  /*4170*/  IMAD.MOV.U32 R32, RZ, RZ, R7 ;  /* 0x000000ffff207224 */ /* 0x000fe400078e0007 */
[----:B------:R-:W-:-:S03]  /*4180*/  IMAD.WIDE R38, R239, 0x2, R38 ;  /* 0x00000002ef267825 */ /* 0x000fc600078e0226 */
[----:B------:R-:W-:Y:S01]  /*4190*/  HMMA.16816.F32 R92, R8, R184, R92 ;  /* 0x000000b8085c723c */ /* 0x000fe2000000185c */
[----:B------:R-:W-:-:S04]  /*41a0*/  IMAD.WIDE R42, R239, 0x2, R42 ;  /* 0x00000002ef2a7825 */ /* 0x000fc800078e022a */
[----:B------:R-:W-:-:S03]  /*41b0*/  IMAD.MOV.U32 R19, RZ, RZ, R16 ;  /* 0x000000ffff137224 */ /* 0x000fc600078e0010 */
[----:B------:R-:W-:Y:S01]  /*41c0*/  HMMA.16816.F32 R88, R8, R186, R88 ;  /* 0x000000ba0858723c */ /* 0x000fe20000001858 */
        /* <DEDUP_REMOVED lines=8> */
[----:B0-----:R-:W-:Y:S01]  /*4250*/  HMMA.16816.F32 R76, R196, R192, R76 ;  /* 0x000000c0c44c723c */ /* 0x001fe2000000184c */
[----:B------:R-:W-:Y:S02]  /*4260*/  IMAD.MOV.U32 R8, RZ, RZ, R223 ;  /* 0x000000ffff087224 */ /* 0x000fe400078e00df */
[----:B------:R-:W-:Y:S02]  /*4270*/  IMAD.MOV.U32 R223, RZ, RZ, R18 ;  /* 0x000000ffffdf7224 */ /* 0x000fe400078e0012 */
[----:B------:R-:W-:-:S03]  /*4280*/  IMAD.MOV.U32 R9, RZ, RZ, R14 ;  /* 0x000000ffff097224 */ /* 0x000fc600078e000e */
[----:B------:R-:W-:Y:S01]  /*4290*/  HMMA.16816.F32 R72, R196, R194, R72 ;  /* 0x000000c2c448723c */ /* 0x000fe20000001848 */
[----:B------:R-:W-:Y:S02]  /*42a0*/  IMAD.MOV.U32 R18, RZ, RZ, R15 ;  /* 0x000000ffff127224 */ /* 0x000fe400078e000f */
[----:B------:R-:W-:-:S05]  /*42b0*/  IMAD.WIDE R178, R239, 0x2, R178 ;  /* 0x00000002efb27825 */ /* 0x000fca00078e02b2 */
[----:B------:R-:W-:Y:S01]  /*42c0*/  HMMA.16816.F32 R68, R196, R180, R68 ;  /* 0x000000b4c444723c */ /* 0x000fe20000001844 */
[----:B------:R-:W-:-:S07]  /*42d0*/  IMAD.WIDE R176, R13, 0x2, R176 ;  /* 0x000000020db07825 */ /* 0x000fce00078e02b0 */
[----:B------:R-:W-:Y:S01]  /*42e0*/  HMMA.16816.F32 R64, R196, R182, R64 ;  /* 0x000000b6c440723c */ /* 0x000fe20000001840 */
[----:B------:R-:W-:Y:S02]  /*42f0*/  IMAD.MOV.U32 R180, RZ, RZ, R17 ;  /* 0x000000ffffb47224 */ /* 0x000fe400078e0011 */
[----:B------:R-:W-:-:S05]  /*4300*/  IMAD.MOV.U32 R181, RZ, RZ, R22 ;  /* 0x000000ffffb57224 */ /* 0x000fca00078e0016 */
[----:B------:R-:W-:Y:S01]  /*4310*/  HMMA.16816.F32 R60, R196, R184, R60 ;  /* 0x000000b8c43c723c */ /* 0x000fe2000000183c */
[----:B------:R-:W-:-:S07]  /*4320*/  IMAD.MOV.U32 R182, RZ, RZ, R23 ;  /* 0x000000ffffb67224 */ /* 0x000fce00078e0017 */
[C---:B------:R-:W-:Y:S08]  /*4330*/  HMMA.16816.F32 R56, R196.reuse, R186, R56 ;  /* 0x000000bac438723c */ /* 0x040ff00000001838 */
[C---:B------:R-:W-:Y:S08]  /*4340*/  HMMA.16816.F32 R52, R196.reuse, R188, R52 ;  /* 0x000000bcc434723c */ /* 0x040ff00000001834 */
[----:B------:R-:W-:Y:S01]  /*4350*/  HMMA.16816.F32 R48, R196, R190, R48 ;  /* 0x000000bec430723c */ /* 0x000fe20000001830 */
[----:B------:R-:W-:Y:S01]  /*4360*/  @!P0 CALL.REL.NOINC `(.L_x_2) ;  /* 0x0000001000008944 */ /* 0x000fe20003c00000 */
[----:B------:R-:W-:Y:S06]  /*4370*/  BRA `(.L_x_3) ;  /* 0xffffec8000007947 */ /* 0x000fec000383ffff */
.L_x_2:
[----:B------:R-:W-:-:S06]  /*4380*/  NOP ;  /* 0x0000000000007918 */ /* 0x000fcc0000000000 */
[----:B------:R-:W-:-:S14]  /*4390*/  NOP ;  /* 0x0000000000007918 */ /* 0x000fdc0000000000 */
[----:B------:R-:W-:Y:S02]  /*43a0*/  F2FP.PACK_AB R4, R75, R79 ;  /* 0x0000004f4b04723e */ /* 0x000fe400000000ff */
[----:B------:R-:W-:-:S02]  /*43b0*/  F2FP.PACK_AB R75, R48, R52 ;  /* 0x00000034304b723e */ /* 0x000fc400000000ff */
[----:B------:R-:W-:Y:S02]  /*43c0*/  F2FP.PACK_AB R7, R51, R55 ;  /* 0x000000373307723e */ /* 0x000fe400000000ff */
[----:B------:R-:W-:Y:S02]  /*43d0*/  F2FP.PACK_AB R11, R50, R54 ;  /* 0x00000036320b723e */ /* 0x000fe400000000ff */
[----:B------:R-:W-:Y:S02]  /*43e0*/  F2FP.PACK_AB R8, R74, R78 ;  /* 0x0000004e4a08723e */ /* 0x000fe400000000ff */
[----:B------:R-:W-:Y:S02]  /*43f0*/  F2FP.PACK_AB R15, R49, R53 ;  /* 0x00000035310f723e */ /* 0x000fe400000000ff */
        /* <DEDUP_REMOVED lines=58> */
.L_x_1:
[----:B0-----:R-:W2:Y:S04]  /*47a0*/  LDL.LU R3, [R1] ;  /* 0x0000000001037983 */ /* 0x001ea80000300800 */
[----:B------:R-:W3:Y:S01]  /*47b0*/  LDL.LU R33, [R1+0x4] ;  /* 0x0000040001217983 */ /* 0x000ee20000300800 */
[C---:B------:R-:W-:Y:S01]  /*47c0*/  IMAD R68, R247.reuse, c[0x0][0x194], RZ ;  /* 0x00006500f7447a24 */ /* 0x040fe200078e02ff */
[----:B------:R-:W-:Y:S01]  /*47d0*/  ISETP.GE.AND P0, PT, R247, c[0x0][0x178], PT ;  /* 0x00005e00f7007a0c */ /* 0x000fe20003f06270 */
[----:B------:R-:W-:Y:S01]  /*47e0*/  IMAD.MOV.U32 R85, RZ, RZ, c[0x0][0x198] ;  /* 0x00006600ff557624 */ /* 0x000fe200078e00ff */
[----:B------:R-:W0:Y:S01]  /*47f0*/  S2R R34, SR_TID.X ;  /* 0x0000000000227919 */ /* 0x000e220000002100 */
[----:B------:R-:W-:-:S02]  /*4800*/  LOP3.LUT R35, R0, 0xe, R241, 0xfe, !PT ;  /* 0x0000000e00237812 */ /* 0x000fc400078efef1 */
[----:B------:R-:W-:Y:S02]  /*4810*/  LEA R70, P1, R68, c[0x0][0x170], 0x1 ;  /* 0x00005c0044467a11 */ /* 0x000fe400078208ff */
[--C-:B------:R-:W-:Y:S02]  /*4820*/  LOP3.LUT R87, R0, 0x14, R241.reuse, 0xfe, !PT ;  /* 0x0000001400577812 */ /* 0x100fe400078efef1 */
[----:B------:R-:W-:Y:S02]  /*4830*/  LEA.HI.X.SX32 R68, R68, c[0x0][0x174], 0x1, P1 ;  /* 0x00005d0044447a11 */ /* 0x000fe400008f0eff */
[C-C-:B------:R-:W-:Y:S02]  /*4840*/  LOP3.LUT R86, R0.reuse, 0x18, R241.reuse, 0xfe, !PT ;  /* 0x0000001800567812 */ /* 0x140fe400078efef1 */
[C-C-:B------:R-:W-:Y:S02]  /*4850*/  LOP3.LUT R88, R0.reuse, 0x1a, R241.reuse, 0xfe, !PT ;  /* 0x0000001a00587812 */ /* 0x140fe400078efef1 */
[----:B------:R-:W-:-:S02]  /*4860*/  LOP3.LUT R97, R0, 0x1e, R241, 0xfe, !PT ;  /* 0x0000001e00617812 */ /* 0x000fc400078efef1 */
[C-C-:B------:R-:W-:Y:S02]  /*4870*/  LOP3.LUT R192, R0.reuse, 0x1c, R241.reuse, 0xfe, !PT ;  /* 0x0000001c00c07812 */ /* 0x140fe400078efef1 */
[C-C-:B------:R-:W-:Y:S02]  /*4880*/  LOP3.LUT R175, R0.reuse, 0x22, R241.reuse, 0xfe, !PT ;  /* 0x0000002200af7812 */ /* 0x140fe400078efef1 */
[C-C-:B------:R-:W-:Y:S02]  /*4890*/  LOP3.LUT R191, R0.reuse, 0x20, R241.reuse, 0xfe, !PT ;  /* 0x0000002000bf7812 */ /* 0x140fe400078efef1 */
[C-C-:B------:R-:W-:Y:S02]  /*48a0*/  LOP3.LUT R188, R0.reuse, 0x24, R241.reuse, 0xfe, !PT ;  /* 0x0000002400bc7812 */ /* 0x140fe400078efef1 */
[--C-:B------:R-:W-:Y:S01]  /*48b0*/  LOP3.LUT R189, R0, 0x26, R241.reuse, 0xfe, !PT ;  /* 0x0000002600bd7812 */ /* 0x100fe200078efef1 */
[----:B0-----:R-:W-:Y:S01]  /*48c0*/  IMAD.SHL.U32 R32, R34, 0x4, RZ ;  /* 0x0000000422207824 */ /* 0x001fe200078e00ff */
[--C-:B------:R-:W-:Y:S01]  /*48d0*/  LOP3.LUT R190, R0, 0x28, R241.reuse, 0xfe, !PT ;  /* 0x0000002800be7812 */ /* 0x100fe200078efef1 */
[----:B------:R-:W-:Y:S01]  /*48e0*/  IMAD.SHL.U32 R2, R34, 0x400, RZ ;  /* 0x0000040022027824 */ /* 0x000fe200078e00ff */
[----:B------:R-:W-:-:S02]  /*48f0*/  LOP3.LUT R187, R0, 0x2a, R241, 0xfe, !PT ;  /* 0x0000002a00bb7812 */ /* 0x000fc400078efef1 */
[--C-:B------:R-:W-:Y:S02]  /*4900*/  LOP3.LUT R186, R0, 0x2c, R241.reuse, 0xfe, !PT ;  /* 0x0000002c00ba7812 */ /* 0x100fe400078efef1 */
[----:B------:R-:W-:Y:S02]  /*4910*/  LOP3.LUT R2, R2, 0x6000, RZ, 0xc0, !PT ;  /* 0x0000600002027812 */ /* 0x000fe400078ec0ff */
[C-C-:B------:R-:W-:Y:S02]  /*4920*/  LOP3.LUT R185, R0.reuse, 0x2e, R241.reuse, 0xfe, !PT ;  /* 0x0000002e00b97812 */ /* 0x140fe400078efef1 */
[C-C-:B------:R-:W-:Y:S02]  /*4930*/  LOP3.LUT R184, R0.reuse, 0x30, R241.reuse, 0xfe, !PT ;  /* 0x0000003000b87812 */ /* 0x140fe400078efef1 */
[C-C-:B------:R-:W-:Y:S02]  /*4940*/  LOP3.LUT R183, R0.reuse, 0x32, R241.reuse, 0xfe, !PT ;  /* 0x0000003200b77812 */ /* 0x140fe400078efef1 */
[----:B------:R-:W-:-:S02]  /*4950*/  LOP3.LUT R182, R0, 0x34, R241, 0xfe, !PT ;  /* 0x0000003400b67812 */ /* 0x000fc400078efef1 */
[C-C-:B------:R-:W-:Y:S02]  /*4960*/  LOP3.LUT R181, R0.reuse, 0x36, R241.reuse, 0xfe, !PT ;  /* 0x0000003600b57812 */ /* 0x140fe400078efef1 */
[C-C-:B------:R-:W-:Y:S02]  /*4970*/  LOP3.LUT R180, R0.reuse, 0x38, R241.reuse, 0xfe, !PT ;  /* 0x0000003800b47812 */ /* 0x140fe400078efef1 */
        /* <DEDUP_REMOVED lines=79> */
[----:B------:R-:W-:Y:S02]  /*4e70*/  LOP3.LUT R69, R0, 0xfc, R241, 0xfe, !PT ;  /* 0x000000fc00457812 */ /* 0x000fe400078efef1 */
[----:B--2---:R-:W-:Y:S02]  /*4e80*/  LOP3.LUT R3, R3, 0x1800, RZ, 0xc0, !PT ;  /* 0x0000180003037812 */ /* 0x004fe400078ec0ff */
[----:B---3--:R-:W-:Y:S01]  /*4e90*/  LOP3.LUT R32, R33, 0x70, R32, 0x78, !PT ;  /* 0x0000007021207812 */ /* 0x008fe200078e7820 */
[----:B------:R-:W-:-:S02]  /*4ea0*/  IMAD.SHL.U32 R33, R34, 0x10, RZ ;  /* 0x0000001022217824 */ /* 0x000fc400078e00ff */
[----:B------:R-:W-:Y:S01]  /*4eb0*/  IMAD.SHL.U32 R34, R34, 0x1000, RZ ;  /* 0x0000100022227824 */ /* 0x000fe200078e00ff */
[----:B------:R-:W-:Y:S01]  /*4ec0*/  IADD3 R3, R32, R2, R3 ;  /* 0x0000000220037210 */ /* 0x000fe20007ffe003 */
[----:B------:R-:W-:Y:S01]  /*4ed0*/  BAR.SYNC.DEFER_BLOCKING 0x0 ;  /* 0x0000000000007b1d */ /* 0x000fe20000010000 */
[----:B------:R-:W-:Y:S02]  /*4ee0*/  LOP3.LUT R33, R33, 0x7f0, RZ, 0xc0, !PT ;  /* 0x000007f021217812 */ /* 0x000fe400078ec0ff */
[----:B------:R-:W-:Y:S02]  /*4ef0*/  LOP3.LUT R2, R0, R241, RZ, 0xfc, !PT ;  /* 0x000000f100027212 */ /* 0x000fe400078efcff */
[----:B------:R-:W-:Y:S02]  /*4f00*/  LOP3.LUT R34, R33, 0x6000, R34, 0xf8, !PT ;  /* 0x0000600021227812 */ /* 0x000fe400078ef822 */
[----:B------:R-:W-:Y:S02]  /*4f10*/  ISETP.LT.AND P4, PT, R2, c[0x0][0x17c], !P0 ;  /* 0x00005f0002007a0c */ /* 0x000fe40004781270 */
[----:B------:R-:W-:-:S02]  /*4f20*/  LOP3.LUT R94, R34, 0x40, RZ, 0x3c, !PT ;  /* 0x00000040225e7812 */ /* 0x000fc400078e3cff */
[----:B------:R-:W-:Y:S02]  /*4f30*/  LOP3.LUT R96, R34, 0x60, RZ, 0x3c, !PT ;  /* 0x0000006022607812 */ /* 0x000fe400078e3cff */
[C-C-:B------:R-:W-:Y:S01]  /*4f40*/  LOP3.LUT R32, R0.reuse, 0xa, R241.reuse, 0xfe, !PT ;  /* 0x0000000a00207812 */ /* 0x140fe200078efef1 */
[----:B------:R0:W-:Y:S04]  /*4f50*/  STS.128 [R3], R168 ;  /* 0x000000a803007388 */ /* 0x0001e80000000c00 */
[----:B------:R-:W-:Y:S04]  /*4f60*/  STS.128 [R3+0x400], R52 ;  /* 0x0004003403007388 */ /* 0x000fe80000000c00 */
[----:B------:R-:W-:Y:S04]  /*4f70*/  STS.128 [R3+0x80], R48 ;  /* 0x0000803003007388 */ /* 0x000fe80000000c00 */
[----:B------:R-:W-:Y:S04]  /*4f80*/  STS.128 [R3+0x480], R44 ;  /* 0x0004802c03007388 */ /* 0x000fe80000000c00 */
[----:B------:R1:W-:Y:S01]  /*4f90*/  STS.128 [R3+0x100], R136 ;  /* 0x0001008803007388 */ /* 0x0003e20000000c00 */
[----:B0-----:R-:W-:-:S02]  /*4fa0*/  LOP3.LUT R171, R0, 0x48, R241, 0xfe, !PT ;  /* 0x0000004800ab7812 */ /* 0x001fc400078efef1 */
[C-C-:B------:R-:W-:Y:S01]  /*4fb0*/  LOP3.LUT R170, R0.reuse, 0x4a, R241.reuse, 0xfe, !PT ;  /* 0x0000004a00aa7812 */ /* 0x140fe200078efef1 */
[----:B------:R0:W-:Y:S01]  /*4fc0*/  STS.128 [R3+0x500], R40 ;  /* 0x0005002803007388 */ /* 0x0001e20000000c00 */
[C-C-:B------:R-:W-:Y:S02]  /*4fd0*/  LOP3.LUT R169, R0.reuse, 0x4c, R241.reuse, 0xfe, !PT ;  /* 0x0000004c00a97812 */ /* 0x140fe400078efef1 */
[C-C-:B------:R-:W-:Y:S01]  /*4fe0*/  LOP3.LUT R168, R0.reuse, 0x4e, R241.reuse, 0xfe, !PT ;  /* 0x0000004e00a87812 */ /* 0x140fe200078efef1 */
[----:B------:R2:W-:Y:S04]  /*4ff0*/  STS.128 [R3+0x180], R36 ;  /* 0x0001802403007388 */ /* 0x0005e80000000c00 */
[----:B------:R3:W-:Y:S04]  /*5000*/  STS.128 [R3+0x580], R28 ;  /* 0x0005801c03007388 */ /* 0x0007e80000000c00 */
[----:B------:R-:W-:Y:S01]  /*5010*/  STS.128 [R3+0x200], R104 ;  /* 0x0002006803007388 */ /* 0x000fe20000000c00 */
[----:B-1----:R-:W-:-:S02]  /*5020*/  LOP3.LUT R139, R0, 0x88, R241, 0xfe, !PT ;  /* 0x00000088008b7812 */ /* 0x002fc400078efef1 */
[--C-:B------:R-:W-:Y:S01]  /*5030*/  LOP3.LUT R138, R0, 0x8a, R241.reuse, 0xfe, !PT ;  /* 0x0000008a008a7812 */ /* 0x100fe200078efef1 */
[----:B------:R1:W-:Y:S01]  /*5040*/  STS.128 [R3+0x600], R24 ;  /* 0x0006001803007388 */ /* 0x0003e20000000c00 */
[----:B0-----:R-:W-:Y:S01]  /*5050*/  LOP3.LUT R42, R34, 0x20, RZ, 0x3c, !PT ;  /* 0x00000020222a7812 */ /* 0x001fe200078e3cff */
[----:B------:R-:W-:Y:S01]  /*5060*/  IMAD R41, R2, c[0x0][0x198], RZ ;  /* 0x0000660002297a24 */ /* 0x000fe200078e02ff */
[C-C-:B------:R-:W-:Y:S01]  /*5070*/  LOP3.LUT R40, R0.reuse, 0xc, R241.reuse, 0xfe, !PT ;  /* 0x0000000c00287812 */ /* 0x140fe200078efef1 */
[----:B------:R-:W-:Y:S01]  /*5080*/  STS.128 [R3+0x280], R20 ;  /* 0x0002801403007388 */ /* 0x000fe20000000c00 */
[C-C-:B--2---:R-:W-:Y:S02]  /*5090*/  LOP3.LUT R36, R0.reuse, 0x12, R241.reuse, 0xfe, !PT ;  /* 0x0000001200247812 */ /* 0x144fe400078efef1 */
[C-C-:B------:R-:W-:Y:S01]  /*50a0*/  LOP3.LUT R43, R0.reuse, 0x16, R241.reuse, 0xfe, !PT ;  /* 0x00000016002b7812 */ /* 0x140fe200078efef1 */
[----:B------:R-:W-:Y:S01]  /*50b0*/  STS.128 [R3+0x680], R16 ;  /* 0x0006801003007388 */ /* 0x000fe20000000c00 */
[----:B---3--:R-:W-:-:S02]  /*50c0*/  LOP3.LUT R28, R0, 0x2, R241, 0xfe, !PT ;  /* 0x00000002001c7812 */ /* 0x008fc400078efef1 */
[--C-:B------:R-:W-:Y:S01]  /*50d0*/  LOP3.LUT R29, R0, 0x8, R241.reuse, 0xfe, !PT ;  /* 0x00000008001d7812 */ /* 0x100fe200078efef1 */
[----:B------:R0:W-:Y:S01]  /*50e0*/  STS.128 [R3+0x300], R72 ;  /* 0x0003004803007388 */ /* 0x0001e20000000c00 */
[C---:B------:R-:W-:Y:S01]  /*50f0*/  ISETP.LT.AND P3, PT, R28.reuse, c[0x0][0x17c], !P0 ;  /* 0x00005f001c007a0c */ /* 0x040fe20004761270 */
[----:B------:R-:W-:Y:S01]  /*5100*/  IMAD R31, R28, c[0x0][0x198], RZ ;  /* 0x000066001c1f7a24 */ /* 0x000fe200078e02ff */
[C-C-:B------:R-:W-:Y:S01]  /*5110*/  LOP3.LUT R137, R0.reuse, 0x8c, R241.reuse, 0xfe, !PT ;  /* 0x0000008c00897812 */ /* 0x140fe200078efef1 */
[----:B------:R-:W-:Y:S01]  /*5120*/  STS.128 [R3+0x700], R12 ;  /* 0x0007000c03007388 */ /* 0x000fe20000000c00 */
[C-C-:B-1----:R-:W-:Y:S01]  /*5130*/  LOP3.LUT R26, R0.reuse, 0x4, R241.reuse, 0xfe, !PT ;  /* 0x00000004001a7812 */ /* 0x142fe200078efef1 */
[----:B------:R-:W-:Y:S01]  /*5140*/  IMAD R39, R29, c[0x0][0x198], RZ ;  /* 0x000066001d277a24 */ /* 0x000fe200078e02ff */
[----:B------:R-:W-:Y:S01]  /*5150*/  LOP3.LUT R25, R0, 0x10, R241, 0xfe, !PT ;  /* 0x0000001000197812 */ /* 0x000fe200078efef1 */
[----:B------:R-:W-:Y:S01]  /*5160*/  STS.128 [R3+0x380], R8 ;  /* 0x0003800803007388 */ /* 0x000fe20000000c00 */
[----:B------:R-:W-:Y:S01]  /*5170*/  LEA R24, P2, R41, R70, 0x1 ;  /* 0x0000004629187211 */ /* 0x000fe200078408ff */
[----:B------:R-:W-:Y:S01]  /*5180*/  IMAD R33, R26, c[0x0][0x198], RZ ;  /* 0x000066001a217a24 */ /* 0x000fe200078e02ff */
[----:B------:R-:W-:Y:S01]  /*5190*/  ISETP.LT.AND P1, PT, R25, c[0x0][0x17c], !P0 ;  /* 0x00005f0019007a0c */ /* 0x000fe20004721270 */
[----:B------:R1:W-:Y:S01]  /*51a0*/  STS.128 [R3+0x780], R4 ;  /* 0x0007800403007388 */ /* 0x0003e20000000c00 */
[----:B------:R-:W-:-:S02]  /*51b0*/  LEA.HI.X.SX32 R25, R41, R68, 0x1, P2 ;  /* 0x0000004429197211 */ /* 0x000fc400010f0eff */
[--C-:B------:R-:W-:Y:S01]  /*51c0*/  LOP3.LUT R27, R0, 0x6, R241.reuse, 0xfe, !PT ;  /* 0x00000006001b7812 */ /* 0x100fe200078efef1 */
[----:B------:R-:W-:Y:S01]  /*51d0*/  BAR.SYNC.DEFER_BLOCKING 0x0 ;  /* 0x0000000000007b1d */ /* 0x000fe20000010000 */
[----:B------:R-:W-:Y:S02]  /*51e0*/  ISETP.LT.AND P2, PT, R26, c[0x0][0x17c], !P0 ;  /* 0x00005f001a007a0c */ /* 0x000fe40004741270 */
[-C--:B------:R-:W-:Y:S01]  /*51f0*/  LEA R26, P5, R31, R70.reuse, 0x1 ;  /* 0x000000461f1a7211 */ /* 0x080fe200078a08ff */
[----:B------:R-:W-:Y:S01]  /*5200*/  IMAD R37, R27, c[0x0][0x198], RZ ;  /* 0x000066001b257a24 */ /* 0x000fe200078e02ff */
[----:B------:R-:W-:Y:S02]  /*5210*/  LEA R28, P6, R33, R70, 0x1 ;  /* 0x00000046211c7211 */ /* 0x000fe400078c08ff */
[C-C-:B------:R-:W-:Y:S02]  /*5220*/  LOP3.LUT R136, R0.reuse, 0x8e, R241.reuse, 0xfe, !PT ;  /* 0x0000008e00887812 */ /* 0x140fe400078efef1 */
[----:B------:R-:W-:-:S02]  /*5230*/  LOP3.LUT R107, R0, 0xc8, R241, 0xfe, !PT ;  /* 0x000000c8006b7812 */ /* 0x000fc400078efef1 */
[C-C-:B------:R-:W-:Y:S02]  /*5240*/  LOP3.LUT R106, R0.reuse, 0xca, R241.reuse, 0xfe, !PT ;  /* 0x000000ca006a7812 */ /* 0x140fe400078efef1 */
[C-C-:B------:R-:W-:Y:S02]  /*5250*/  LOP3.LUT R105, R0.reuse, 0xcc, R241.reuse, 0xfe, !PT ;  /* 0x000000cc00697812 */ /* 0x140fe400078efef1 */
[C-C-:B------:R-:W-:Y:S02]  /*5260*/  LOP3.LUT R104, R0.reuse, 0xce, R241.reuse, 0xfe, !PT ;  /* 0x000000ce00687812 */ /* 0x140fe400078efef1 */
[C-C-:B0-----:R-:W-:Y:S02]  /*5270*/  LOP3.LUT R74, R0.reuse, 0xec, R241.reuse, 0xfe, !PT ;  /* 0x000000ec004a7812 */ /* 0x141fe400078efef1 */
[C-C-:B-1----:R-:W-:Y:S02]  /*5280*/  LOP3.LUT R3, R0.reuse, 0xf6, R241.reuse, 0xfe, !PT ;  /* 0x000000f600037812 */ /* 0x142fe400078efef1 */
[----:B------:R-:W-:-:S02]  /*5290*/  LOP3.LUT R75, R0, 0xf0, R241, 0xfe, !PT ;  /* 0x000000f0004b7812 */ /* 0x000fc400078efef1 */
[C-C-:B------:R-:W-:Y:S01]  /*52a0*/  LOP3.LUT R73, R0.reuse, 0xf2, R241.reuse, 0xfe, !PT ;  /* 0x000000f200497812 */ /* 0x140fe200078efef1 */
[----:B------:R-:W0:Y:S01]  /*52b0*/  LDS.128 R8, [R34] ;  /* 0x0000000022087984 */ /* 0x000e220000000c00 */
[C-C-:B------:R-:W-:Y:S02]  /*52c0*/  LOP3.LUT R72, R0.reuse, 0xf8, R241.reuse, 0xfe, !PT ;  /* 0x000000f800487812 */ /* 0x140fe400078efef1 */
[C-C-:B------:R-:W-:Y:S01]  /*52d0*/  LOP3.LUT R2, R0.reuse, 0xfa, R241.reuse, 0xfe, !PT ;  /* 0x000000fa00027812 */ /* 0x140fe200078efef1 */
[----:B------:R-:W1:Y:S01]  /*52e0*/  LDS.128 R20, [R42] ;  /* 0x000000002a147984 */ /* 0x000e620000000c00 */
[----:B------:R-:W-:-:S03]  /*52f0*/  LOP3.LUT R0, R0, 0xfe, R241, 0xfe, !PT ;  /* 0x000000fe00007812 */ /* 0x000fc600078efef1 */
[----:B------:R-:W2:Y:S04]  /*5300*/  LDS.128 R16, [R94] ;  /* 0x000000005e107984 */ /* 0x000ea80000000c00 */
[----:B------:R-:W3:Y:S04]  /*5310*/  LDS.128 R4, [R96] ;  /* 0x0000000060047984 */ /* 0x000ee80000000c00 */
[----:B------:R-:W4:Y:S04]  /*5320*/  LDS.128 R12, [R34+0x800] ;  /* 0x00080000220c7984 */ /* 0x000f280000000c00 */
[----:B------:R-:W5:Y:S04]  /*5330*/  LDS.128 R64, [R42+0x800] ;  /* 0x000800002a407984 */ /* 0x000f680000000c00 */
[----:B------:R-:W3:Y:S04]  /*5340*/  LDS.128 R48, [R94+0x800] ;  /* 0x000800005e307984 */ /* 0x000ee80000000c00 */
[----:B------:R-:W4:Y:S04]  /*5350*/  LDS.128 R60, [R96+0x800] ;  /* 0x00080000603c7984 */ /* 0x000f280000000c00 */
[----:B------:R-:W5:Y:S04]  /*5360*/  LDS.128 R56, [R34+0x1000] ;  /* 0x0010000022387984 */ /* 0x000f680000000c00 */
[----:B------:R-:W-:Y:S04]  /*5370*/  LDS.128 R52, [R94+0x1000] ;  /* 0x001000005e347984 */ /* 0x000fe80000000c00 */
[----:B0-----:R0:W-:Y:S01]  /*5380*/  @P4 STG.E.U16 [R24.64], R8 ;  /* 0x0000000818004986 */ /* 0x0011e2000c101506 */
[----:B------:R-:W-:-:S02]  /*5390*/  ISETP.LT.AND P4, PT, R27, c[0x0][0x17c], !P0 ;  /* 0x00005f001b007a0c */ /* 0x000fc40004781270 */
[-C--:B------:R-:W-:Y:S01]  /*53a0*/  LEA.HI.X.SX32 R27, R31, R68.reuse, 0x1, P5 ;  /* 0x000000441f1b7211 */ /* 0x080fe200028f0eff */
[----:B------:R-:W-:Y:S01]  /*53b0*/  LDS.128 R44, [R96+0x1000] ;  /* 0x00100000602c7984 */ /* 0x000fe20000000c00 */
[----:B------:R-:W-:Y:S02]  /*53c0*/  ISETP.LT.AND P5, PT, R29, c[0x0][0x17c], !P0 ;  /* 0x00005f001d007a0c */ /* 0x000fe400047a1270 */
[----:B------:R-:W-:Y:S01]  /*53d0*/  LEA.HI.X.SX32 R29, R33, R68, 0x1, P6 ;  /* 0x00000044211d7211 */ /* 0x000fe200030f0eff */
[----:B-1----:R1:W-:Y:S01]  /*53e0*/  @P3 STG.E.U16 [R26.64], R20 ;  /* 0x000000141a003986 */ /* 0x0023e2000c101506 */
[-C--:B------:R-:W-:Y:S01]  /*53f0*/  LEA R30, P6, R37, R70.reuse, 0x1 ;  /* 0x00000046251e7211 */ /* 0x080fe200078c08ff */
[C---:B------:R-:W-:Y:S01]  /*5400*/  IMAD R33, R32.reuse, c[0x0][0x198], RZ ;  /* 0x0000660020217a24 */ /* 0x040fe200078e02ff */
[----:B------:R-:W-:Y:S01]  /*5410*/  ISETP.LT.AND P3, PT, R32, c[0x0][0x17c], !P0 ;  /* 0x00005f0020007a0c */ /* 0x000fe20004761270 */
[----:B--2---:R2:W-:Y:S01]  /*5420*/  @P2 STG.E.U16 [R28.64], R16 ;  /* 0x000000101c002986 */ /* 0x0045e2000c101506 */
[----:B0-----:R-:W-:-:S02]  /*5430*/  LEA R24, P2, R39, R70, 0x1 ;  /* 0x0000004627187211 */ /* 0x001fc400078408ff */
[-C--:B------:R-:W-:Y:S02]  /*5440*/  LEA.HI.X.SX32 R31, R37, R68.reuse, 0x1, P6 ;  /* 0x00000044251f7211 */ /* 0x080fe400030f0eff */
[----:B------:R-:W-:Y:S02]  /*5450*/  LEA.HI.X.SX32 R25, R39, R68, 0x1, P2 ;  /* 0x0000004427197211 */ /* 0x000fe400010f0eff */
[----:B------:R-:W-:Y:S01]  /*5460*/  ISETP.LT.AND P2, PT, R36, c[0x0][0x17c], !P0 ;  /* 0x00005f0024007a0c */ /* 0x000fe20004741270 */
[----:B-1----:R-:W-:Y:S01]  /*5470*/  IMAD R27, R40, c[0x0][0x198], RZ ;  /* 0x00006600281b7a24 */ /* 0x002fe200078e02ff */
[----:B------:R-:W0:Y:S01]  /*5480*/  LDS.128 R36, [R42+0x1000] ;  /* 0x001000002a247984 */ /* 0x000e220000000c00 */
[C---:B------:R-:W-:Y:S02]  /*5490*/  LEA R32, P6, R33.reuse, R70, 0x1 ;  /* 0x0000004621207211 */ /* 0x040fe400078c08ff */
[----:B------:R-:W-:Y:S01]  /*54a0*/  PRMT R8, R8, 0x7632, R8 ;  /* 0x0000763208087816 */ /* 0x000fe20000000008 */
[----:B---3--:R1:W-:Y:S01]  /*54b0*/  @P4 STG.E.U16 [R30.64], R4 ;  /* 0x000000041e004986 */ /* 0x0083e2000c101506 */
[----:B------:R-:W-:-:S02]  /*54c0*/  LEA.HI.X.SX32 R33, R33, R68, 0x1, P6 ;  /* 0x0000004421217211 */ /* 0x000fc400030f0eff */
[----:B------:R-:W-:Y:S01]  /*54d0*/  ISETP.LT.AND P4, PT, R40, c[0x0][0x17c], !P0 ;  /* 0x00005f0028007a0c */ /* 0x000fe20004781270 */
[----:B----4-:R3:W-:Y:S01]  /*54e0*/  @P5 STG.E.U16 [R24.64], R12 ;  /* 0x0000000c18005986 */ /* 0x0107e2000c101506 */
[C---:B------:R-:W-:Y:S01]  /*54f0*/  ISETP.LT.AND P5, PT, R35.reuse, c[0x0][0x17c], !P0 ;  /* 0x00005f0023007a0c */ /* 0x040fe200047a1270 */
[----:B------:R-:W-:Y:S01]  /*5500*/  IMAD R35, R35, c[0x0][0x198], RZ ;  /* 0x0000660023237a24 */ /* 0x000fe200078e02ff */
[----:B------:R-:W-:Y:S01]  /*5510*/  PRMT R20, R20, 0x7632, R20 ;  /* 0x0000763214147816 */ /* 0x000fe20000000014 */
[----:B-----5:R4:W-:Y:S03]  /*5520*/  @P3 STG.E.U16 [R32.64], R64 ;  /* 0x0000004020003986 */ /* 0x0209e6000c101506 */
[-C--:B--2---:R-:W-:Y:S02]  /*5530*/  LEA R28, P6, R35, R70.reuse, 0x1 ;  /* 0x00000046231c7211 */ /* 0x084fe400078c08ff */
[----:B-1----:R-:W-:-:S02]  /*5540*/  LEA R30, P3, R27, R70, 0x1 ;  /* 0x000000461b1e7211 */ /* 0x002fc400078608ff */
[-C--:B------:R-:W-:Y:S02]  /*5550*/  LEA.HI.X.SX32 R29, R35, R68.reuse, 0x1, P6 ;  /* 0x00000044231d7211 */ /* 0x080fe400030f0eff */
[----:B------:R-:W-:Y:S02]  /*5560*/  LEA.HI.X.SX32 R31, R27, R68, 0x1, P3 ;  /* 0x000000441b1f7211 */ /* 0x000fe400018f0eff */
[----:B------:R-:W-:Y:S01]  /*5570*/  ISETP.LT.AND P3, PT, R87, c[0x0][0x17c], !P0 ;  /* 0x00005f0057007a0c */ /* 0x000fe20004761270 */
[C---:B------:R-:W-:Y:S01]  /*5580*/  IMAD R87, R85.reuse, 0x10, R41 ;  /* 0x0000001055577824 */ /* 0x040fe200078e0229 */
[----:B------:R-:W1:Y:S01]  /*5590*/  LDS.128 R24, [R34+0x1800] ;  /* 0x0018000022187984 */ /* 0x000e620000000c00 */
[----:B------:R-:W-:Y:S02]  /*55a0*/  PRMT R4, R4, 0x7632, R4 ;  /* 0x0000763204047816 */ /* 0x000fe40000000004 */
[----:B------:R-:W-:Y:S01]  /*55b0*/  IMAD R89, R85, 0x2, R87 ;  /* 0x0000000255597824 */ /* 0x000fe200078e0257 */
[----:B------:R-:W-:Y:S01]  /*55c0*/  LEA R90, P6, R87, R70, 0x1 ;  /* 0x00000046575a7211 */ /* 0x000fe200078c08ff */
[----:B------:R-:W-:Y:S01]  /*55d0*/  @P4 STG.E.U16 [R30.64], R48 ;  /* 0x000000301e004986 */ /* 0x000fe2000c101506 */
[----:B------:R-:W-:-:S02]  /*55e0*/  ISETP.LT.AND P4, PT, R43, c[0x0][0x17c], !P0 ;  /* 0x00005f002b007a0c */ /* 0x000fc40004781270 */
[----:B------:R-:W-:Y:S01]  /*55f0*/  LEA.HI.X.SX32 R91, R87, R68, 0x1, P6 ;  /* 0x00000044575b7211 */ /* 0x000fe200030f0eff */
[----:B------:R-:W2:Y:S01]  /*5600*/  LDS.128 R40, [R42+0x1800] ;  /* 0x001800002a287984 */ /* 0x000ea20000000c00 */
[----:B------:R-:W-:Y:S01]  /*5610*/  LEA R92, P6, R89, R70, 0x1 ;  /* 0x00000046595c7211 */ /* 0x000fe200078c08ff */
[----:B------:R-:W-:Y:S01]  /*5620*/  IMAD R87, R85, 0x2, R89 ;  /* 0x0000000255577824 */ /* 0x000fe200078e0259 */
[----:B---3--:R-:W-:Y:S01]  /*5630*/  PRMT R12, R12, 0x7632, R12 ;  /* 0x000076320c0c7816 */ /* 0x008fe2000000000c */
[----:B------:R-:W3:Y:S01]  /*5640*/  LDS.128 R32, [R94+0x1800] ;  /* 0x001800005e207984 */ /* 0x000ee20000000c00 */
[----:B------:R-:W-:Y:S01]  /*5650*/  LEA.HI.X.SX32 R93, R89, R68, 0x1, P6 ;  /* 0x00000044595d7211 */ /* 0x000fe200030f0eff */
[C---:B------:R-:W-:Y:S01]  /*5660*/  IMAD R89, R85.reuse, 0x2, R87 ;  /* 0x0000000255597824 */ /* 0x040fe200078e0257 */
[----:B----4-:R-:W-:Y:S01]  /*5670*/  PRMT R64, R64, 0x7632, R64 ;  /* 0x0000763240407816 */ /* 0x010fe20000000040 */
[----:B------:R-:W-:Y:S01]  /*5680*/  @P5 STG.E.U16 [R28.64], R60 ;  /* 0x0000003c1c005986 */ /* 0x000fe2000c101506 */
[----:B------:R-:W-:Y:S01]  /*5690*/  ISETP.LT.AND P5, PT, R86, c[0x0][0x17c], !P0 ;  /* 0x00005f0056007a0c */ /* 0x000fe200047a1270 */
[----:B------:R-:W-:Y:S01]  /*56a0*/  IMAD R95, R85, 0x2, R89 ;  /* 0x00000002555f7824 */ /* 0x000fe200078e0259 */
[----:B------:R-:W-:Y:S01]  /*56b0*/  LEA R86, P6, R87, R70, 0x1 ;  /* 0x0000004657567211 */ /* 0x000fe200078c08ff */
[----:B------:R4:W-:Y:S01]  /*56c0*/  @P1 STG.E.U16 [R90.64], R56 ;  /* 0x000000385a001986 */ /* 0x0009e2000c101506 */
[----:B------:R-:W-:-:S02]  /*56d0*/  ISETP.LT.AND P1, PT, R88, c[0x0][0x17c], !P0 ;  /* 0x00005f0058007a0c */ /* 0x000fc40004721270 */
[----:B------:R-:W-:Y:S01]  /*56e0*/  LEA.HI.X.SX32 R87, R87, R68, 0x1, P6 ;  /* 0x0000004457577211 */ /* 0x000fe200030f0eff */
[----:B0-----:R0:W-:Y:S01]  /*56f0*/  @P2 STG.E.U16 [R92.64], R36 ;  /* 0x000000245c002986 */ /* 0x0011e2000c101506 */
[----:B------:R-:W-:-:S03]  /*5700*/  LEA R88, P2, R89, R70, 0x1 ;  /* 0x0000004659587211 */ /* 0x000fc600078408ff */
[----:B------:R5:W3:Y:S01]  /*5710*/  LDS.128 R28, [R96+0x1800] ;  /* 0x00180000601c7984 */ /* 0x000ae20000000c00 */
[----:B------:R-:W-:Y:S02]  /*5720*/  LEA.HI.X.SX32 R89, R89, R68, 0x1, P2 ;  /* 0x0000004459597211 */ /* 0x000fe400010f0eff */
[----:B------:R-:W-:Y:S01]  /*5730*/  ISETP.LT.AND P2, PT, R97, c[0x0][0x17c], !P0 ;  /* 0x00005f0061007a0c */ /* 0x000fe20004741270 */
[----:B------:R-:W-:Y:S01]  /*5740*/  IMAD R97, R85, 0x2, R95 ;  /* 0x0000000255617824 */ /* 0x000fe200078e025f */
[----:B------:R1:W-:Y:S01]  /*5750*/  @P3 STG.E.U16 [R86.64], R52 ;  /* 0x0000003456003986 */ /* 0x0003e2000c101506 */
[-C--:B----4-:R-:W-:Y:S02]  /*5760*/  LEA R90, P6, R95, R70.reuse, 0x1 ;  /* 0x000000465f5a7211 */ /* 0x090fe400078c08ff */
[----:B0-----:R-:W-:Y:S01]  /*5770*/  IMAD R93, R85, 0x2, R97 ;  /* 0x00000002555d7824 */ /* 0x001fe200078e0261 */
[----:B------:R0:W-:Y:S01]  /*5780*/  @P4 STG.E.U16 [R88.64], R44 ;  /* 0x0000002c58004986 */ /* 0x0001e2000c101506 */
[----:B------:R-:W-:-:S02]  /*5790*/  LEA R94, P4, R97, R70, 0x1 ;  /* 0x00000046615e7211 */ /* 0x000fc400078808ff */
[-C--:B------:R-:W-:Y:S02]  /*57a0*/  LEA.HI.X.SX32 R91, R95, R68.reuse, 0x1, P6 ;  /* 0x000000445f5b7211 */ /* 0x080fe400030f0eff */
[----:B------:R-:W-:Y:S02]  /*57b0*/  LEA.HI.X.SX32 R95, R97, R68, 0x1, P4 ;  /* 0x00000044615f7211 */ /* 0x000fe400020f0eff */
[----:B-----5:R-:W-:Y:S01]  /*57c0*/  LEA R96, P4, R93, R70, 0x1 ;  /* 0x000000465d607211 */ /* 0x020fe200078808ff */
[----:B-1----:R-:W-:Y:S01]  /*57d0*/  IMAD R87, R85, 0x2, R93 ;  /* 0x0000000255577824 */ /* 0x002fe200078e025d */
[----:B------:R-:W-:Y:S01]  /*57e0*/  ISETP.LT.AND P3, PT, R192, c[0x0][0x17c], !P0 ;  /* 0x00005f00c0007a0c */ /* 0x000fe20004761270 */
[----:B------:R1:W-:Y:S01]  /*57f0*/  @P5 STG.E.U16 [R90.64], R24 ;  /* 0x000000185a005986 */ /* 0x0003e2000c101506 */
[----:B------:R-:W-:Y:S01]  /*5800*/  LEA.HI.X.SX32 R97, R93, R68, 0x1, P4 ;  /* 0x000000445d617211 */ /* 0x000fe200020f0eff */
[----:B------:R-:W-:Y:S01]  /*5810*/  IMAD R93, R85, 0x2, R87 ;  /* 0x00000002555d7824 */ /* 0x000fe200078e0257 */
[----:B------:R-:W-:Y:S01]  /*5820*/  ISETP.LT.AND P6, PT, R175, c[0x0][0x17c], !P0 ;  /* 0x00005f00af007a0c */ /* 0x000fe200047c1270 */
[----:B--2---:R-:W-:Y:S01]  /*5830*/  @P1 STG.E.U16 [R94.64], R40 ;  /* 0x000000285e001986 */ /* 0x004fe2000c101506 */
[----:B------:R-:W-:Y:S01]  /*5840*/  ISETP.LT.AND P5, PT, R191, c[0x0][0x17c], !P0 ;  /* 0x00005f00bf007a0c */ /* 0x000fe200047a1270 */
[----:B0-----:R-:W-:Y:S01]  /*5850*/  IMAD R89, R85, 0x2, R93 ;  /* 0x0000000255597824 */ /* 0x001fe200078e025d */
[----:B------:R-:W-:-:S02]  /*5860*/  LEA R86, P1, R87, R70, 0x1 ;  /* 0x0000004657567211 */ /* 0x000fc400078208ff */
[----:B------:R-:W-:Y:S01]  /*5870*/  PRMT R44, R16, 0x7632, R44 ;  /* 0x00007632102c7816 */ /* 0x000fe2000000002c */
[----:B------:R-:W-:Y:S01]  /*5880*/  IMAD R175, R85, 0x2, R89 ;  /* 0x0000000255af7824 */ /* 0x000fe200078e0259 */
[----:B------:R-:W-:Y:S01]  /*5890*/  LEA.HI.X.SX32 R87, R87, R68, 0x1, P1 ;  /* 0x0000004457577211 */ /* 0x000fe200008f0eff */
[----:B---3--:R0:W-:Y:S01]  /*58a0*/  @P3 STG.E.U16 [R96.64], R32 ;  /* 0x0000002060003986 */ /* 0x0081e2000c101506 */
[-C--:B-1----:R-:W-:Y:S02]  /*58b0*/  LEA R90, P4, R93, R70.reuse, 0x1 ;  /* 0x000000465d5a7211 */ /* 0x082fe400078808ff */
[-C--:B------:R-:W-:Y:S02]  /*58c0*/  LEA R92, P3, R89, R70.reuse, 0x1 ;  /* 0x00000046595c7211 */ /* 0x080fe400078608ff */
[----:B------:R-:W-:Y:S02]  /*58d0*/  LEA R88, P1, R175, R70, 0x1 ;  /* 0x00000046af587211 */ /* 0x000fe400078208ff */
[----:B------:R-:W-:-:S02]  /*58e0*/  LEA.HI.X.SX32 R91, R93, R68, 0x1, P4 ;  /* 0x000000445d5b7211 */ /* 0x000fc400020f0eff */
[-C--:B------:R-:W-:Y:S01]  /*58f0*/  LEA.HI.X.SX32 R93, R89, R68.reuse, 0x1, P3 ;  /* 0x00000044595d7211 */ /* 0x080fe200018f0eff */
[----:B------:R1:W-:Y:S01]  /*5900*/  @P2 STG.E.U16 [R86.64], R28 ;  /* 0x0000001c56002986 */ /* 0x0003e2000c101506 */
[----:B------:R-:W-:Y:S01]  /*5910*/  LEA.HI.X.SX32 R89, R175, R68, 0x1, P1 ;  /* 0x00000044af597211 */ /* 0x000fe200008f0eff */
[----:B------:R-:W-:Y:S01]  /*5920*/  IMAD R175, R85, 0x2, R175 ;  /* 0x0000000255af7824 */ /* 0x000fe200078e02af */
[----:B------:R-:W-:Y:S01]  /*5930*/  ISETP.LT.AND P4, PT, R188, c[0x0][0x17c], !P0 ;  /* 0x00005f00bc007a0c */ /* 0x000fe20004781270 */
[----:B------:R2:W-:Y:S01]  /*5940*/  @P5 STG.E.U16 [R90.64], R8 ;  /* 0x000000085a005986 */ /* 0x0005e2000c101506 */
[----:B------:R-:W-:Y:S01]  /*5950*/  ISETP.LT.AND P3, PT, R189, c[0x0][0x17c], !P0 ;  /* 0x00005f00bd007a0c */ /* 0x000fe20004761270 */
[----:B0-----:R-:W-:Y:S01]  /*5960*/  IMAD R97, R85, 0x2, R175 ;  /* 0x0000000255617824 */ /* 0x001fe200078e02af */
[----:B------:R-:W-:Y:S01]  /*5970*/  ISETP.LT.AND P1, PT, R190, c[0x0][0x17c], !P0 ;  /* 0x00005f00be007a0c */ /* 0x000fe20004721270 */
[----:B------:R-:W-:Y:S01]  /*5980*/  @P6 STG.E.U16 [R92.64], R20 ;  /* 0x000000145c006986 */ /* 0x000fe2000c101506 */
[----:B------:R-:W-:-:S02]  /*5990*/  LEA R94, P6, R175, R70, 0x1 ;  /* 0x00000046af5e7211 */ /* 0x000fc400078c08ff */
[----:B------:R-:W-:Y:S02]  /*59a0*/  ISETP.LT.AND P2, PT, R187, c[0x0][0x17c], !P0 ;  /* 0x00005f00bb007a0c */ /* 0x000fe40004741270 */
[----:B------:R-:W-:Y:S02]  /*59b0*/  LEA.HI.X.SX32 R95, R175, R68, 0x1, P6 ;  /* 0x00000044af5f7211 */ /* 0x000fe400030f0eff */
[----:B-1----:R-:W-:Y:S01]  /*59c0*/  LEA R86, P6, R97, R70, 0x1 ;  /* 0x0000004661567211 */ /* 0x002fe200078c08ff */
[----:B--2---:R-:W-:Y:S01]  /*59d0*/  IMAD R91, R85, 0x2, R97 ;  /* 0x00000002555b7824 */ /* 0x004fe200078e0261 */
[----:B------:R0:W-:Y:S01]  /*59e0*/  @P4 STG.E.U16 [R88.64], R44 ;  /* 0x0000002c58004986 */ /* 0x0001e2000c101506 */
[----:B------:R-:W-:Y:S02]  /*59f0*/  ISETP.LT.AND P5, PT, R186, c[0x0][0x17c], !P0 ;  /* 0x00005f00ba007a0c */ /* 0x000fe400047a1270 */
[----:B------:R-:W-:Y:S01]  /*5a00*/  LEA.HI.X.SX32 R87, R97, R68, 0x1, P6 ;  /* 0x0000004461577211 */ /* 0x000fe200030f0eff */
[----:B------:R-:W-:Y:S01]  /*5a10*/  @P3 STG.E.U16 [R94.64], R4 ;  /* 0x000000045e003986 */ /* 0x000fe2000c101506 */
[----:B------:R-:W-:-:S02]  /*5a20*/  LEA R90, P6, R91, R70, 0x1 ;  /* 0x000000465b5a7211 */ /* 0x000fc400078c08ff */
[----:B------:R-:W-:Y:S01]  /*5a30*/  ISETP.LT.AND P4, PT, R185, c[0x0][0x17c], !P0 ;  /* 0x00005f00b9007a0c */ /* 0x000fe20004781270 */
[----:B------:R1:W-:Y:S01]  /*5a40*/  @P1 STG.E.U16 [R86.64], R12 ;  /* 0x0000000c56001986 */ /* 0x0003e2000c101506 */
[----:B------:R-:W-:Y:S02]  /*5a50*/  ISETP.LT.AND P3, PT, R184, c[0x0][0x17c], !P0 ;  /* 0x00005f00b8007a0c */ /* 0x000fe40004761270 */
[----:B------:R-:W-:Y:S01]  /*5a60*/  PRMT R60, R60, 0x7632, R60 ;  /* 0x000076323c3c7816 */ /* 0x000fe2000000003c */
[----:B0-----:R-:W-:Y:S01]  /*5a70*/  IMAD R89, R85, 0x2, R91 ;  /* 0x0000000255597824 */ /* 0x001fe200078e025b */
[----:B------:R-:W-:Y:S02]  /*5a80*/  LEA.HI.X.SX32 R91, R91, R68, 0x1, P6 ;  /* 0x000000445b5b7211 */ /* 0x000fe400030f0eff */
[----:B------:R-:W-:Y:S01]  /*5a90*/  PRMT R44, R48, 0x7632, R44 ;  /* 0x00007632302c7816 */ /* 0x000fe2000000002c */
[----:B------:R-:W-:Y:S01]  /*5aa0*/  IMAD R93, R85, 0x2, R89 ;  /* 0x00000002555d7824 */ /* 0x000fe200078e0259 */
[----:B------:R-:W-:Y:S01]  /*5ab0*/  LEA R88, P6, R89, R70, 0x1 ;  /* 0x0000004659587211 */ /* 0x000fe200078c08ff */
[----:B------:R0:W-:Y:S01]  /*5ac0*/  @P2 STG.E.U16 [R90.64], R64 ;  /* 0x000000405a002986 */ /* 0x0001e2000c101506 */
[----:B------:R-:W-:Y:S01]  /*5ad0*/  PRMT R56, R56, 0x7632, R56 ;  /* 0x0000763238387816 */ /* 0x000fe20000000038 */
[----:B-1----:R-:W-:Y:S01]  /*5ae0*/  IMAD R87, R85, 0x2, R93 ;  /* 0x0000000255577824 */ /* 0x002fe200078e025d */
[----:B------:R-:W-:-:S02]  /*5af0*/  LEA.HI.X.SX32 R89, R89, R68, 0x1, P6 ;  /* 0x0000004459597211 */ /* 0x000fc400030f0eff */
[----:B------:R-:W-:Y:S02]  /*5b00*/  LEA R92, P6, R93, R70, 0x1 ;  /* 0x000000465d5c7211 */ /* 0x000fe400078c08ff */
[----:B------:R-:W-:Y:S01]  /*5b10*/  ISETP.LT.AND P1, PT, R183, c[0x0][0x17c], !P0 ;  /* 0x00005f00b7007a0c */ /* 0x000fe20004721270 */
[----:B------:R1:W-:Y:S01]  /*5b20*/  @P5 STG.E.U16 [R88.64], R44 ;  /* 0x0000002c58005986 */ /* 0x0003e2000c101506 */
[----:B------:R-:W-:Y:S02]  /*5b30*/  LEA.HI.X.SX32 R93, R93, R68, 0x1, P6 ;  /* 0x000000445d5d7211 */ /* 0x000fe400030f0eff */
[----:B------:R-:W-:Y:S01]  /*5b40*/  LEA R86, P6, R87, R70, 0x1 ;  /* 0x0000004657567211 */ /* 0x000fe200078c08ff */
[----:B0-----:R-:W-:Y:S01]  /*5b50*/  IMAD R91, R85, 0x2, R87 ;  /* 0x00000002555b7824 */ /* 0x001fe200078e0257 */
[----:B------:R-:W-:Y:S01]  /*5b60*/  ISETP.LT.AND P2, PT, R182, c[0x0][0x17c], !P0 ;  /* 0x00005f00b6007a0c */ /* 0x000fe20004741270 */
[----:B------:R0:W-:Y:S01]  /*5b70*/  @P4 STG.E.U16 [R92.64], R60 ;  /* 0x0000003c5c004986 */ /* 0x0001e2000c101506 */
[----:B------:R-:W-:Y:S01]  /*5b80*/  LEA.HI.X.SX32 R87, R87, R68, 0x1, P6 ;  /* 0x0000004457577211 */ /* 0x000fe200030f0eff */
[----:B------:R-:W-:Y:S01]  /*5b90*/  IMAD R95, R85, 0x2, R91 ;  /* 0x00000002555f7824 */ /* 0x000fe200078e025b */
[----:B------:R-:W-:-:S02]  /*5ba0*/  LEA R90, P6, R91, R70, 0x1 ;  /* 0x000000465b5a7211 */ /* 0x000fc400078c08ff */
[----:B------:R-:W-:Y:S01]  /*5bb0*/  ISETP.LT.AND P5, PT, R181, c[0x0][0x17c], !P0 ;  /* 0x00005f00b5007a0c */ /* 0x000fe200047a1270 */
[----:B------:R2:W-:Y:S01]  /*5bc0*/  @P3 STG.E.U16 [R86.64], R56 ;  /* 0x0000003856003986 */ /* 0x0005e2000c101506 */
[----:B------:R-:W-:Y:S02]  /*5bd0*/  LEA.HI.X.SX32 R91, R91, R68, 0x1, P6 ;  /* 0x000000445b5b7211 */ /* 0x000fe400030f0eff */
[----:B-1----:R-:W-:Y:S02]  /*5be0*/  LEA R88, P6, R95, R70, 0x1 ;  /* 0x000000465f587211 */ /* 0x002fe400078c08ff */
[----:B------:R-:W-:Y:S01]  /*5bf0*/  PRMT R36, R36, 0x7632, R36 ;  /* 0x0000763224247816 */ /* 0x000fe20000000024 */
[----:B0-----:R-:W-:Y:S01]  /*5c00*/  IMAD R93, R85, 0x2, R95 ;  /* 0x00000002555d7824 */ /* 0x001fe200078e025f */
[----:B------:R-:W-:Y:S02]  /*5c10*/  LEA.HI.X.SX32 R89, R95, R68, 0x1, P6 ;  /* 0x000000445f597211 */ /* 0x000fe400030f0eff */
[----:B------:R-:W-:Y:S01]  /*5c20*/  PRMT R44, R52, 0x7632, R44 ;  /* 0x00007632342c7816 */ /* 0x000fe2000000002c */
[----:B------:R0:W-:Y:S01]  /*5c30*/  @P1 STG.E.U16 [R90.64], R36 ;  /* 0x000000245a001986 */ /* 0x0001e2000c101506 */
[----:B------:R-:W-:Y:S01]  /*5c40*/  LEA R92, P6, R93, R70, 0x1 ;  /* 0x000000465d5c7211 */ /* 0x000fe200078c08ff */
[----:B--2---:R-:W-:Y:S01]  /*5c50*/  IMAD R87, R85, 0x2, R93 ;  /* 0x0000000255577824 */ /* 0x004fe200078e025d */
[----:B------:R-:W-:Y:S01]  /*5c60*/  PRMT R4, R44, 0x7632, R4 ;  /* 0x000076322c047816 */ /* 0x000fe20000000004 */
[----:B------:R1:W-:Y:S01]  /*5c70*/  @P2 STG.E.U16 [R88.64], R44 ;  /* 0x0000002c58002986 */ /* 0x0003e2000c101506 */
[----:B------:R-:W-:Y:S01]  /*5c80*/  LEA.HI.X.SX32 R93, R93, R68, 0x1, P6 ;  /* 0x000000445d5d7211 */ /* 0x000fe200030f0eff */
[----:B------:R-:W-:Y:S01]  /*5c90*/  IMAD R95, R85, 0x2, R87 ;  /* 0x00000002555f7824 */ /* 0x000fe200078e0257 */
[----:B------:R-:W-:-:S02]  /*5ca0*/  LEA R86, P6, R87, R70, 0x1 ;  /* 0x0000004657567211 */ /* 0x000fc400078c08ff */
[----:B------:R-:W-:Y:S01]  /*5cb0*/  ISETP.LT.AND P4, PT, R180, c[0x0][0x17c], !P0 ;  /* 0x00005f00b4007a0c */ /* 0x000fe20004781270 */
[----:B------:R2:W-:Y:S01]  /*5cc0*/  @P5 STG.E.U16 [R92.64], R4 ;  /* 0x000000045c005986 */ /* 0x0005e2000c101506 */
[----:B------:R-:W-:Y:S02]  /*5cd0*/  LEA.HI.X.SX32 R87, R87, R68, 0x1, P6 ;  /* 0x0000004457577211 */ /* 0x000fe400030f0eff */
[----:B0-----:R-:W-:Y:S02]  /*5ce0*/  LEA R90, P6, R95, R70, 0x1 ;  /* 0x000000465f5a7211 */ /* 0x001fe400078c08ff */
[----:B------:R-:W-:Y:S01]  /*5cf0*/  ISETP.LT.AND P3, PT, R179, c[0x0][0x17c], !P0 ;  /* 0x00005f00b3007a0c */ /* 0x000fe20004761270 */
[----:B-1----:R-:W-:Y:S01]  /*5d00*/  IMAD R89, R85, 0x2, R95 ;  /* 0x0000000255597824 */ /* 0x002fe200078e025f */
[----:B------:R-:W-:Y:S02]  /*5d10*/  LEA.HI.X.SX32 R91, R95, R68, 0x1, P6 ;  /* 0x000000445f5b7211 */ /* 0x000fe400030f0eff */
[----:B------:R-:W-:-:S02]  /*5d20*/  PRMT R24, R24, 0x7632, R24 ;  /* 0x0000763218187816 */ /* 0x000fc40000000018 */
[----:B------:R-:W-:Y:S01]  /*5d30*/  LEA R88, P6, R89, R70, 0x1 ;  /* 0x0000004659587211 */ /* 0x000fe200078c08ff */
[----:B--2---:R-:W-:Y:S01]  /*5d40*/  IMAD R93, R85, 0x2, R89 ;  /* 0x00000002555d7824 */ /* 0x004fe200078e0259 */
[----:B------:R-:W-:Y:S01]  /*5d50*/  PRMT R40, R40, 0x7632, R40 ;  /* 0x0000763228287816 */ /* 0x000fe20000000028 */
[----:B------:R0:W-:Y:S01]  /*5d60*/  @P4 STG.E.U16 [R86.64], R24 ;  /* 0x0000001856004986 */ /* 0x0001e2000c101506 */
[----:B------:R-:W-:Y:S01]  /*5d70*/  LEA.HI.X.SX32 R89, R89, R68, 0x1, P6 ;  /* 0x0000004459597211 */ /* 0x000fe200030f0eff */
[----:B------:R-:W-:Y:S01]  /*5d80*/  IMAD R95, R85, 0x2, R93 ;  /* 0x00000002555f7824 */ /* 0x000fe200078e025d */
[C---:B------:R-:W-:Y:S01]  /*5d90*/  LEA R92, P6, R93.reuse, R70, 0x1 ;  /* 0x000000465d5c7211 */ /* 0x040fe200078c08ff */
[----:B------:R1:W-:Y:S01]  /*5da0*/  @P3 STG.E.U16 [R90.64], R40 ;  /* 0x000000285a003986 */ /* 0x0003e2000c101506 */
[----:B------:R-:W-:Y:S02]  /*5db0*/  ISETP.LT.AND P1, PT, R178, c[0x0][0x17c], !P0 ;  /* 0x00005f00b2007a0c */ /* 0x000fe40004721270 */
[----:B------:R-:W-:-:S02]  /*5dc0*/  LEA.HI.X.SX32 R93, R93, R68, 0x1, P6 ;  /* 0x000000445d5d7211 */ /* 0x000fc400030f0eff */
[----:B------:R-:W-:Y:S02]  /*5dd0*/  ISETP.LT.AND P2, PT, R177, c[0x0][0x17c], !P0 ;  /* 0x00005f00b1007a0c */ /* 0x000fe40004741270 */
[----:B------:R-:W-:Y:S02]  /*5de0*/  PRMT R44, R32, 0x7632, R44 ;  /* 0x00007632202c7816 */ /* 0x000fe4000000002c */
[----:B0-----:R-:W-:Y:S02]  /*5df0*/  LEA R86, P6, R95, R70, 0x1 ;  /* 0x000000465f567211 */ /* 0x001fe400078c08ff */
[----:B------:R-:W-:Y:S01]  /*5e00*/  ISETP.LT.AND P5, PT, R176, c[0x0][0x17c], !P0 ;  /* 0x00005f00b0007a0c */ /* 0x000fe200047a1270 */
[----:B-1----:R-:W-:Y:S01]  /*5e10*/  IMAD R91, R85, 0x2, R95 ;  /* 0x00000002555b7824 */ /* 0x002fe200078e025f */
[----:B------:R-:W-:Y:S01]  /*5e20*/  LEA.HI.X.SX32 R87, R95, R68, 0x1, P6 ;  /* 0x000000445f577211 */ /* 0x000fe200030f0eff */
[----:B------:R0:W-:Y:S01]  /*5e30*/  @P1 STG.E.U16 [R88.64], R44 ;  /* 0x0000002c58001986 */ /* 0x0001e2000c101506 */
[----:B------:R-:W-:Y:S01]  /*5e40*/  PRMT R28, R28, 0x7632, R28 ;  /* 0x000076321c1c7816 */ /* 0x000fe2000000001c */
[----:B------:R-:W-:Y:S01]  /*5e50*/  IMAD R95, R85, 0x2, R91 ;  /* 0x00000002555f7824 */ /* 0x000fe200078e025b */
[----:B------:R-:W-:-:S02]  /*5e60*/  LEA R90, P6, R91, R70, 0x1 ;  /* 0x000000465b5a7211 */ /* 0x000fc400078c08ff */
[----:B------:R-:W-:Y:S01]  /*5e70*/  ISETP.LT.AND P4, PT, R174, c[0x0][0x17c], !P0 ;  /* 0x00005f00ae007a0c */ /* 0x000fe20004781270 */
[----:B------:R-:W-:Y:S01]  /*5e80*/  IMAD R97, R85, 0x2, R95 ;  /* 0x0000000255617824 */ /* 0x000fe200078e025f */
[----:B------:R-:W-:Y:S01]  /*5e90*/  LEA.HI.X.SX32 R91, R91, R68, 0x1, P6 ;  /* 0x000000445b5b7211 */ /* 0x000fe200030f0eff */
[----:B------:R1:W-:Y:S01]  /*5ea0*/  @P2 STG.E.U16 [R92.64], R28 ;  /* 0x0000001c5c002986 */ /* 0x0003e2000c101506 */
[----:B------:R-:W-:Y:S02]  /*5eb0*/  ISETP.LT.AND P3, PT, R173, c[0x0][0x17c], !P0 ;  /* 0x00005f00ad007a0c */ /* 0x000fe40004761270 */
[----:B------:R-:W-:Y:S01]  /*5ec0*/  ISETP.LT.AND P1, PT, R172, c[0x0][0x17c], !P0 ;  /* 0x00005f00ac007a0c */ /* 0x000fe20004721270 */
[----:B------:R2:W-:Y:S01]  /*5ed0*/  @P5 STG.E.U16 [R86.64], R9 ;  /* 0x0000000956005986 */ /* 0x0005e2000c101506 */
[----:B0-----:R-:W-:Y:S02]  /*5ee0*/  LEA R88, P6, R95, R70, 0x1 ;  /* 0x000000465f587211 */ /* 0x001fe400078c08ff */
[----:B------:R-:W-:-:S02]  /*5ef0*/  ISETP.LT.AND P2, PT, R171, c[0x0][0x17c], !P0 ;  /* 0x00005f00ab007a0c */ /* 0x000fc40004741270 */
[----:B------:R-:W-:Y:S01]  /*5f00*/  LEA.HI.X.SX32 R89, R95, R68, 0x1, P6 ;  /* 0x000000445f597211 */ /* 0x000fe200030f0eff */
[----:B------:R-:W-:Y:S01]  /*5f10*/  IMAD R95, R85, 0x2, R97 ;  /* 0x00000002555f7824 */ /* 0x000fe200078e0261 */
[----:B------:R0:W-:Y:S01]  /*5f20*/  @P4 STG.E.U16 [R90.64], R21 ;  /* 0x000000155a004986 */ /* 0x0001e2000c101506 */
[C---:B-1----:R-:W-:Y:S02]  /*5f30*/  LEA R92, P6, R97.reuse, R70, 0x1 ;  /* 0x00000046615c7211 */ /* 0x042fe400078c08ff */
[----:B------:R-:W-:Y:S01]  /*5f40*/  ISETP.LT.AND P5, PT, R170, c[0x0][0x17c], !P0 ;  /* 0x00005f00aa007a0c */ /* 0x000fe200047a1270 */
[----:B------:R1:W-:Y:S01]  /*5f50*/  @P3 STG.E.U16 [R88.64], R17 ;  /* 0x0000001158003986 */ /* 0x0003e2000c101506 */
[----:B------:R-:W-:Y:S01]  /*5f60*/  LEA.HI.X.SX32 R93, R97, R68, 0x1, P6 ;  /* 0x00000044615d7211 */ /* 0x000fe200030f0eff */
[----:B------:R-:W-:Y:S01]  /*5f70*/  IMAD R97, R85, 0x2, R95 ;  /* 0x0000000255617824 */ /* 0x000fe200078e025f */
[----:B--2---:R-:W-:Y:S02]  /*5f80*/  LEA R86, P6, R95, R70, 0x1 ;  /* 0x000000465f567211 */ /* 0x004fe400078c08ff */
[----:B------:R-:W-:Y:S01]  /*5f90*/  ISETP.LT.AND P4, PT, R169, c[0x0][0x17c], !P0 ;  /* 0x00005f00a9007a0c */ /* 0x000fe20004781270 */
[----:B------:R2:W-:Y:S01]  /*5fa0*/  @P1 STG.E.U16 [R92.64], R5 ;  /* 0x000000055c001986 */ /* 0x0005e2000c101506 */
[----:B------:R-:W-:Y:S01]  /*5fb0*/  LEA.HI.X.SX32 R87, R95, R68, 0x1, P6 ;  /* 0x000000445f577211 */ /* 0x000fe200030f0eff */
[----:B------:R-:W-:Y:S01]  /*5fc0*/  IMAD R95, R85, 0x2, R97 ;  /* 0x00000002555f7824 */ /* 0x000fe200078e0261 */
[----:B0-----:R-:W-:-:S02]  /*5fd0*/  LEA R90, P6, R97, R70, 0x1 ;  /* 0x00000046615a7211 */ /* 0x001fc400078c08ff */
[----:B------:R-:W-:Y:S01]  /*5fe0*/  ISETP.LT.AND P3, PT, R168, c[0x0][0x17c], !P0 ;  /* 0x00005f00a8007a0c */ /* 0x000fe20004761270 */
[----:B------:R0:W-:Y:S01]  /*5ff0*/  @P2 STG.E.U16 [R86.64], R13 ;  /* 0x0000000d56002986 */ /* 0x0001e2000c101506 */
[----:B------:R-:W-:Y:S01]  /*6000*/  LEA.HI.X.SX32 R91, R97, R68, 0x1, P6 ;  /* 0x00000044615b7211 */ /* 0x000fe200030f0eff */
[----:B------:R-:W-:Y:S01]  /*6010*/  IMAD R97, R85, 0x2, R95 ;  /* 0x0000000255617824 */ /* 0x000fe200078e025f */
[----:B-1----:R-:W-:Y:S02]  /*6020*/  LEA R88, P6, R95, R70, 0x1 ;  /* 0x000000465f587211 */ /* 0x002fe400078c08ff */
[----:B------:R-:W-:Y:S01]  /*6030*/  ISETP.LT.AND P1, PT, R167, c[0x0][0x17c], !P0 ;  /* 0x00005f00a7007a0c */ /* 0x000fe20004721270 */
[----:B------:R1:W-:Y:S01]  /*6040*/  @P5 STG.E.U16 [R90.64], R65 ;  /* 0x000000415a005986 */ /* 0x0003e2000c101506 */
[----:B------:R-:W-:Y:S01]  /*6050*/  LEA.HI.X.SX32 R89, R95, R68, 0x1, P6 ;  /* 0x000000445f597211 */ /* 0x000fe200030f0eff */
[----:B------:R-:W-:Y:S01]  /*6060*/  IMAD R95, R85, 0x2, R97 ;  /* 0x00000002555f7824 */ /* 0x000fe200078e0261 */
[----:B--2---:R-:W-:-:S02]  /*6070*/  LEA R92, P6, R97, R70, 0x1 ;  /* 0x00000046615c7211 */ /* 0x004fc400078c08ff */
[----:B------:R-:W-:Y:S01]  /*6080*/  ISETP.LT.AND P2, PT, R166, c[0x0][0x17c], !P0 ;  /* 0x00005f00a6007a0c */ /* 0x000fe20004741270 */
[----:B------:R2:W-:Y:S01]  /*6090*/  @P4 STG.E.U16 [R88.64], R49 ;  /* 0x0000003158004986 */ /* 0x0005e2000c101506 */
[----:B------:R-:W-:Y:S01]  /*60a0*/  LEA.HI.X.SX32 R93, R97, R68, 0x1, P6 ;  /* 0x00000044615d7211 */ /* 0x000fe200030f0eff */
[----:B------:R-:W-:Y:S01]  /*60b0*/  IMAD R97, R85, 0x2, R95 ;  /* 0x0000000255617824 */ /* 0x000fe200078e025f */
[----:B0-----:R-:W-:Y:S02]  /*60c0*/  LEA R86, P6, R95, R70, 0x1 ;  /* 0x000000465f567211 */ /* 0x001fe400078c08ff */
[----:B------:R-:W-:Y:S01]  /*60d0*/  ISETP.LT.AND P5, PT, R165, c[0x0][0x17c], !P0 ;  /* 0x00005f00a5007a0c */ /* 0x000fe200047a1270 */
[----:B------:R0:W-:Y:S01]  /*60e0*/  @P3 STG.E.U16 [R92.64], R61 ;  /* 0x0000003d5c003986 */ /* 0x0001e2000c101506 */
[----:B------:R-:W-:Y:S01]  /*60f0*/  LEA.HI.X.SX32 R87, R95, R68, 0x1, P6 ;  /* 0x000000445f577211 */ /* 0x000fe200030f0eff */
[----:B------:R-:W-:Y:S01]  /*6100*/  IMAD R95, R85, 0x2, R97 ;  /* 0x00000002555f7824 */ /* 0x000fe200078e0261 */
[----:B-1----:R-:W-:-:S02]  /*6110*/  LEA R90, P6, R97, R70, 0x1 ;  /* 0x00000046615a7211 */ /* 0x002fc400078c08ff */
        /* <DEDUP_REMOVED lines=26> */
[----:B------:R-:W-:Y:S01]  /*62c0*/  @P1 STG.E.U16 [R90.64], R41 ;  /* 0x000000295a001986 */ /* 0x000fe2000c101506 */
[----:B------:R-:W-:Y:S01]  /*62d0*/  LEA.HI.X.SX32 R89, R95, R68, 0x1, P6 ;  /* 0x000000445f597211 */ /* 0x000fe200030f0eff */
[----:B------:R-:W-:Y:S01]  /*62e0*/  IMAD R95, R85, 0x2, R97 ;  /* 0x00000002555f7824 */ /* 0x000fe200078e0261 */
[----:B-1----:R-:W-:-:S02]  /*62f0*/  LEA R92, P6, R97, R70, 0x1 ;  /* 0x00000046615c7211 */ /* 0x002fc400078c08ff */
[----:B------:R-:W-:Y:S01]  /*6300*/  PRMT R5, R21, 0x7632, R5 ;  /* 0x0000763215057816 */ /* 0x000fe20000000005 */
[----:B------:R0:W-:Y:S01]  /*6310*/  @P2 STG.E.U16 [R88.64], R33 ;  /* 0x0000002158002986 */ /* 0x0001e2000c101506 */
[----:B------:R-:W-:Y:S01]  /*6320*/  LEA.HI.X.SX32 R93, R97, R68, 0x1, P6 ;  /* 0x00000044615d7211 */ /* 0x000fe200030f0eff */
[----:B------:R-:W-:Y:S01]  /*6330*/  IMAD R97, R85, 0x2, R95 ;  /* 0x0000000255617824 */ /* 0x000fe200078e025f */
[----:B--2---:R-:W-:Y:S02]  /*6340*/  LEA R86, P6, R95, R70, 0x1 ;  /* 0x000000465f567211 */ /* 0x004fe400078c08ff */
[----:B------:R-:W-:Y:S01]  /*6350*/  ISETP.LT.AND P3, PT, R158, c[0x0][0x17c], !P0 ;  /* 0x00005f009e007a0c */ /* 0x000fe20004761270 */
[----:B------:R-:W-:Y:S01]  /*6360*/  IMAD R21, R85, 0x2, R97 ;  /* 0x0000000255157824 */ /* 0x000fe200078e0261 */
[----:B------:R-:W-:Y:S01]  /*6370*/  LEA.HI.X.SX32 R87, R95, R68, 0x1, P6 ;  /* 0x000000445f577211 */ /* 0x000fe200030f0eff */
[----:B------:R-:W-:Y:S01]  /*6380*/  @P5 STG.E.U16 [R92.64], R29 ;  /* 0x0000001d5c005986 */ /* 0x000fe2000c101506 */
[----:B------:R-:W-:-:S02]  /*6390*/  LEA R8, P6, R97, R70, 0x1 ;  /* 0x0000004661087211 */ /* 0x000fc400078c08ff */
[----:B------:R-:W-:Y:S01]  /*63a0*/  ISETP.LT.AND P1, PT, R156, c[0x0][0x17c], !P0 ;  /* 0x00005f009c007a0c */ /* 0x000fe20004721270 */
[----:B0-----:R-:W-:Y:S01]  /*63b0*/  IMAD R89, R85, 0x2, R21 ;  /* 0x0000000255597824 */ /* 0x001fe200078e0215 */
[----:B------:R-:W-:Y:S02]  /*63c0*/  PRMT R4, R9, 0x7632, R4 ;  /* 0x0000763209047816 */ /* 0x000fe40000000004 */
[----:B------:R-:W-:Y:S01]  /*63d0*/  LEA.HI.X.SX32 R9, R97, R68, 0x1, P6 ;  /* 0x0000004461097211 */ /* 0x000fe200030f0eff */
[----:B------:R-:W-:Y:S01]  /*63e0*/  IMAD R91, R85, 0x2, R89 ;  /* 0x00000002555b7824 */ /* 0x000fe200078e0259 */
[----:B------:R-:W-:Y:S01]  /*63f0*/  LEA R20, P6, R21, R70, 0x1 ;  /* 0x0000004615147211 */ /* 0x000fe200078c08ff */
[----:B------:R-:W-:Y:S01]  /*6400*/  @P4 STG.E.U16 [R86.64], R4 ;  /* 0x0000000456004986 */ /* 0x000fe2000c101506 */
[----:B------:R-:W-:Y:S02]  /*6410*/  PRMT R17, R17, 0x7632, R17 ;  /* 0x0000763211117816 */ /* 0x000fe40000000011 */
[----:B------:R-:W-:Y:S01]  /*6420*/  LEA.HI.X.SX32 R21, R21, R68, 0x1, P6 ;  /* 0x0000004415157211 */ /* 0x000fe200030f0eff */
[----:B------:R0:W-:Y:S01]  /*6430*/  @P3 STG.E.U16 [R8.64], R5 ;  /* 0x0000000508003986 */ /* 0x0001e2000c101506 */
[----:B------:R-:W-:-:S02]  /*6440*/  LEA R16, P6, R89, R70, 0x1 ;  /* 0x0000004659107211 */ /* 0x000fc400078c08ff */
[----:B------:R-:W-:Y:S01]  /*6450*/  ISETP.LT.AND P2, PT, R157, c[0x0][0x17c], !P0 ;  /* 0x00005f009d007a0c */ /* 0x000fe20004741270 */
[----:B------:R1:W-:Y:S01]  /*6460*/  @P1 STG.E.U16 [R20.64], R17 ;  /* 0x0000001114001986 */ /* 0x0003e2000c101506 */
[----:B------:R-:W-:Y:S02]  /*6470*/  ISETP.LT.AND P5, PT, R155, c[0x0][0x17c], !P0 ;  /* 0x00005f009b007a0c */ /* 0x000fe400047a1270 */
[----:B------:R-:W-:Y:S02]  /*6480*/  PRMT R24, R5, 0x7632, R24 ;  /* 0x0000763205187816 */ /* 0x000fe40000000018 */
[----:B------:R-:W-:Y:S02]  /*6490*/  PRMT R25, R13, 0x7632, R25 ;  /* 0x000076320d197816 */ /* 0x000fe40000000019 */
[----:B------:R-:W-:Y:S01]  /*64a0*/  ISETP.LT.AND P4, PT, R154, c[0x0][0x17c], !P0 ;  /* 0x00005f009a007a0c */ /* 0x000fe20004781270 */
[----:B0-----:R-:W-:Y:S01]  /*64b0*/  IMAD R9, R85, 0x2, R91 ;  /* 0x0000000255097824 */ /* 0x001fe200078e025b */
[----:B------:R-:W-:-:S02]  /*64c0*/  PRMT R65, R65, 0x7632, R65 ;  /* 0x0000763241417816 */ /* 0x000fc40000000041 */
[----:B------:R-:W-:Y:S01]  /*64d0*/  ISETP.LT.AND P3, PT, R153, c[0x0][0x17c], !P0 ;  /* 0x00005f0099007a0c */ /* 0x000fe20004761270 */
[----:B------:R-:W-:Y:S01]  /*64e0*/  IMAD R13, R85, 0x2, R9 ;  /* 0x00000002550d7824 */ /* 0x000fe200078e0209 */
[----:B-1----:R-:W-:Y:S02]  /*64f0*/  LEA.HI.X.SX32 R17, R89, R68, 0x1, P6 ;  /* 0x0000004459117211 */ /* 0x002fe400030f0eff */
[----:B------:R-:W-:Y:S01]  /*6500*/  LEA R4, P6, R91, R70, 0x1 ;  /* 0x000000465b047211 */ /* 0x000fe200078c08ff */
[----:B------:R-:W-:Y:S01]  /*6510*/  IMAD R21, R85, 0x2, R13 ;  /* 0x0000000255157824 */ /* 0x000fe200078e020d */
[----:B------:R-:W-:Y:S01]  /*6520*/  ISETP.LT.AND P1, PT, R152, c[0x0][0x17c], !P0 ;  /* 0x00005f0098007a0c */ /* 0x000fe20004721270 */
[----:B------:R0:W-:Y:S01]  /*6530*/  @P2 STG.E.U16 [R16.64], R24 ;  /* 0x0000001810002986 */ /* 0x0001e2000c101506 */
[----:B------:R-:W-:Y:S02]  /*6540*/  LEA.HI.X.SX32 R5, R91, R68, 0x1, P6 ;  /* 0x000000445b057211 */ /* 0x000fe400030f0eff */
[----:B------:R-:W-:-:S02]  /*6550*/  LEA R8, P6, R9, R70, 0x1 ;  /* 0x0000004609087211 */ /* 0x000fc400078c08ff */
[----:B------:R-:W-:Y:S01]  /*6560*/  ISETP.LT.AND P2, PT, R151, c[0x0][0x17c], !P0 ;  /* 0x00005f0097007a0c */ /* 0x000fe20004741270 */
[----:B------:R1:W-:Y:S01]  /*6570*/  @P5 STG.E.U16 [R4.64], R25 ;  /* 0x0000001904005986 */ /* 0x0003e2000c101506 */
[----:B------:R-:W-:Y:S02]  /*6580*/  LEA.HI.X.SX32 R9, R9, R68, 0x1, P6 ;  /* 0x0000004409097211 */ /* 0x000fe400030f0eff */
[----:B------:R-:W-:Y:S02]  /*6590*/  LEA R12, P6, R13, R70, 0x1 ;  /* 0x000000460d0c7211 */ /* 0x000fe400078c08ff */
[----:B------:R-:W-:Y:S01]  /*65a0*/  PRMT R49, R49, 0x7632, R49 ;  /* 0x0000763231317816 */ /* 0x000fe20000000031 */
[----:B------:R2:W-:Y:S01]  /*65b0*/  @P4 STG.E.U16 [R8.64], R65 ;  /* 0x0000004108004986 */ /* 0x0005e2000c101506 */
[----:B------:R-:W-:Y:S02]  /*65c0*/  LEA.HI.X.SX32 R13, R13, R68, 0x1, P6 ;  /* 0x000000440d0d7211 */ /* 0x000fe400030f0eff */
[----:B0-----:R-:W-:-:S02]  /*65d0*/  LEA R16, P6, R21, R70, 0x1 ;  /* 0x0000004615107211 */ /* 0x001fc400078c08ff */
[----:B------:R-:W-:Y:S01]  /*65e0*/  PRMT R61, R61, 0x7632, R61 ;  /* 0x000076323d3d7816 */ /* 0x000fe2000000003d */
[----:B-1----:R-:W-:Y:S01]  /*65f0*/  IMAD R5, R85, 0x2, R21 ;  /* 0x0000000255057824 */ /* 0x002fe200078e0215 */
[----:B------:R-:W-:Y:S01]  /*6600*/  LEA.HI.X.SX32 R17, R21, R68, 0x1, P6 ;  /* 0x0000004415117211 */ /* 0x000fe200030f0eff */
[----:B------:R0:W-:Y:S01]  /*6610*/  @P3 STG.E.U16 [R12.64], R49 ;  /* 0x000000310c003986 */ /* 0x0001e2000c101506 */
[----:B------:R-:W-:Y:S02]  /*6620*/  PRMT R57, R57, 0x7632, R57 ;  /* 0x0000763239397816 */ /* 0x000fe40000000039 */
[----:B------:R-:W-:Y:S01]  /*6630*/  LEA R4, P6, R5, R70, 0x1 ;  /* 0x0000004605047211 */ /* 0x000fe200078c08ff */
[----:B--2---:R-:W-:Y:S01]  /*6640*/  IMAD R9, R85, 0x2, R5 ;  /* 0x0000000255097824 */ /* 0x004fe200078e0205 */
[----:B------:R1:W-:Y:S01]  /*6650*/  @P1 STG.E.U16 [R16.64], R61 ;  /* 0x0000003d10001986 */ /* 0x0003e2000c101506 */
[----:B------:R-:W-:Y:S02]  /*6660*/  ISETP.LT.AND P5, PT, R150, c[0x0][0x17c], !P0 ;  /* 0x00005f0096007a0c */ /* 0x000fe400047a1270 */
[----:B------:R-:W-:Y:S01]  /*6670*/  LEA.HI.X.SX32 R5, R5, R68, 0x1, P6 ;  /* 0x0000004405057211 */ /* 0x000fe200030f0eff */
[----:B------:R-:W-:Y:S01]  /*6680*/  IMAD R21, R85, 0x2, R9 ;  /* 0x0000000255157824 */ /* 0x000fe200078e0209 */
[----:B------:R-:W-:-:S02]  /*6690*/  LEA R8, P6, R9, R70, 0x1 ;  /* 0x0000004609087211 */ /* 0x000fc400078c08ff */
[----:B------:R-:W-:Y:S01]  /*66a0*/  ISETP.LT.AND P4, PT, R149, c[0x0][0x17c], !P0 ;  /* 0x00005f0095007a0c */ /* 0x000fe20004781270 */
[----:B------:R2:W-:Y:S01]  /*66b0*/  @P2 STG.E.U16 [R4.64], R57 ;  /* 0x0000003904002986 */ /* 0x0005e2000c101506 */
[----:B------:R-:W-:Y:S02]  /*66c0*/  LEA.HI.X.SX32 R9, R9, R68, 0x1, P6 ;  /* 0x0000004409097211 */ /* 0x000fe400030f0eff */
[----:B0-----:R-:W-:Y:S01]  /*66d0*/  LEA R12, P6, R21, R70, 0x1 ;  /* 0x00000046150c7211 */ /* 0x001fe200078c08ff */
[----:B-1----:R-:W-:Y:S01]  /*66e0*/  IMAD R17, R85, 0x2, R21 ;  /* 0x0000000255117824 */ /* 0x002fe200078e0215 */
[----:B------:R-:W-:Y:S02]  /*66f0*/  ISETP.LT.AND P3, PT, R148, c[0x0][0x17c], !P0 ;  /* 0x00005f0094007a0c */ /* 0x000fe40004761270 */
[----:B------:R-:W-:Y:S02]  /*6700*/  LEA.HI.X.SX32 R13, R21, R68, 0x1, P6 ;  /* 0x00000044150d7211 */ /* 0x000fe400030f0eff */
[----:B------:R-:W-:-:S02]  /*6710*/  LEA R16, P6, R17, R70, 0x1 ;  /* 0x0000004611107211 */ /* 0x000fc400078c08ff */
[----:B------:R-:W-:Y:S01]  /*6720*/  PRMT R37, R37, 0x7632, R37 ;  /* 0x0000763225257816 */ /* 0x000fe20000000025 */
[----:B--2---:R-:W-:Y:S01]  /*6730*/  IMAD R5, R85, 0x2, R17 ;  /* 0x0000000255057824 */ /* 0x004fe200078e0211 */
[----:B------:R-:W-:Y:S02]  /*6740*/  PRMT R53, R53, 0x7632, R53 ;  /* 0x0000763235357816 */ /* 0x000fe40000000035 */
[----:B------:R-:W-:Y:S01]  /*6750*/  LEA.HI.X.SX32 R17, R17, R68, 0x1, P6 ;  /* 0x0000004411117211 */ /* 0x000fe200030f0eff */
[----:B------:R-:W-:Y:S01]  /*6760*/  IMAD R21, R85, 0x2, R5 ;  /* 0x0000000255157824 */ /* 0x000fe200078e0205 */
[----:B------:R-:W-:Y:S01]  /*6770*/  LEA R4, P6, R5, R70, 0x1 ;  /* 0x0000004605047211 */ /* 0x000fe200078c08ff */
[----:B------:R0:W-:Y:S01]  /*6780*/  @P5 STG.E.U16 [R8.64], R37 ;  /* 0x0000002508005986 */ /* 0x0001e2000c101506 */
[----:B------:R-:W-:Y:S02]  /*6790*/  PRMT R45, R45, 0x7632, R45 ;  /* 0x000076322d2d7816 */ /* 0x000fe4000000002d */
[----:B------:R-:W-:Y:S01]  /*67a0*/  LEA.HI.X.SX32 R5, R5, R68, 0x1, P6 ;  /* 0x0000004405057211 */ /* 0x000fe200030f0eff */
[----:B------:R1:W-:Y:S01]  /*67b0*/  @P4 STG.E.U16 [R12.64], R53 ;  /* 0x000000350c004986 */ /* 0x0003e2000c101506 */
[----:B------:R-:W-:-:S02]  /*67c0*/  ISETP.LT.AND P1, PT, R147, c[0x0][0x17c], !P0 ;  /* 0x00005f0093007a0c */ /* 0x000fc40004721270 */
[----:B------:R-:W-:Y:S01]  /*67d0*/  ISETP.LT.AND P2, PT, R146, c[0x0][0x17c], !P0 ;  /* 0x00005f0092007a0c */ /* 0x000fe20004741270 */
[----:B------:R2:W-:Y:S01]  /*67e0*/  @P3 STG.E.U16 [R16.64], R45 ;  /* 0x0000002d10003986 */ /* 0x0005e2000c101506 */
[----:B------:R-:W-:Y:S02]  /*67f0*/  PRMT R25, R25, 0x7632, R25 ;  /* 0x0000763219197816 */ /* 0x000fe40000000019 */
[----:B------:R-:W-:Y:S02]  /*6800*/  PRMT R41, R41, 0x7632, R41 ;  /* 0x0000763229297816 */ /* 0x000fe40000000029 */
[----:B0-----:R-:W-:Y:S02]  /*6810*/  LEA R8, P6, R21, R70, 0x1 ;  /* 0x0000004615087211 */ /* 0x001fe400078c08ff */
[----:B------:R-:W-:Y:S01]  /*6820*/  ISETP.LT.AND P5, PT, R145, c[0x0][0x17c], !P0 ;  /* 0x00005f0091007a0c */ /* 0x000fe200047a1270 */
[----:B-1----:R-:W-:Y:S01]  /*6830*/  IMAD R13, R85, 0x2, R21 ;  /* 0x00000002550d7824 */ /* 0x002fe200078e0215 */
[----:B------:R-:W-:Y:S01]  /*6840*/  LEA.HI.X.SX32 R9, R21, R68, 0x1, P6 ;  /* 0x0000004415097211 */ /* 0x000fe200030f0eff */
[----:B------:R0:W-:Y:S01]  /*6850*/  @P1 STG.E.U16 [R4.64], R25 ;  /* 0x0000001904001986 */ /* 0x0001e2000c101506 */
[----:B------:R-:W-:Y:S01]  /*6860*/  ISETP.LT.AND P4, PT, R142, c[0x0][0x17c], !P0 ;  /* 0x00005f008e007a0c */ /* 0x000fe20004781270 */
[----:B--2---:R-:W-:Y:S01]  /*6870*/  IMAD R17, R85, 0x2, R13 ;  /* 0x0000000255117824 */ /* 0x004fe200078e020d */
[----:B------:R-:W-:Y:S01]  /*6880*/  LEA R12, P6, R13, R70, 0x1 ;  /* 0x000000460d0c7211 */ /* 0x000fe200078c08ff */
[----:B------:R1:W-:Y:S01]  /*6890*/  @P2 STG.E.U16 [R8.64], R41 ;  /* 0x0000002908002986 */ /* 0x0003e2000c101506 */
[----:B------:R-:W-:Y:S01]  /*68a0*/  PRMT R33, R33, 0x7632, R33 ;  /* 0x0000763221217816 */ /* 0x000fe20000000021 */
[----:B------:R-:W-:Y:S01]  /*68b0*/  IMAD R21, R85, 0x2, R17 ;  /* 0x0000000255157824 */ /* 0x000fe200078e0211 */
[----:B------:R-:W-:-:S02]  /*68c0*/  LEA.HI.X.SX32 R13, R13, R68, 0x1, P6 ;  /* 0x000000440d0d7211 */ /* 0x000fc400030f0eff */
[C---:B------:R-:W-:Y:S02]  /*68d0*/  LEA R16, P6, R17.reuse, R70, 0x1 ;  /* 0x0000004611107211 */ /* 0x040fe400078c08ff */
[----:B------:R-:W-:Y:S01]  /*68e0*/  ISETP.LT.AND P3, PT, R144, c[0x0][0x17c], !P0 ;  /* 0x00005f0090007a0c */ /* 0x000fe20004761270 */
[----:B------:R2:W-:Y:S01]  /*68f0*/  @P5 STG.E.U16 [R12.64], R33 ;  /* 0x000000210c005986 */ /* 0x0005e2000c101506 */
[----:B------:R-:W-:Y:S02]  /*6900*/  LEA.HI.X.SX32 R17, R17, R68, 0x1, P6 ;  /* 0x0000004411117211 */ /* 0x000fe400030f0eff */
[----:B0-----:R-:W-:Y:S01]  /*6910*/  LEA R4, P6, R21, R70, 0x1 ;  /* 0x0000004615047211 */ /* 0x001fe200078c08ff */
[----:B-1----:R-:W-:Y:S01]  /*6920*/  IMAD R9, R85, 0x2, R21 ;  /* 0x0000000255097824 */ /* 0x002fe200078e0215 */
[----:B------:R-:W-:Y:S02]  /*6930*/  PRMT R29, R29, 0x7632, R29 ;  /* 0x000076321d1d7816 */ /* 0x000fe4000000001d */
[----:B------:R-:W-:Y:S01]  /*6940*/  LEA.HI.X.SX32 R5, R21, R68, 0x1, P6 ;  /* 0x0000004415057211 */ /* 0x000fe200030f0eff */
[----:B------:R-:W-:Y:S01]  /*6950*/  IMAD R21, R85, 0x2, R9 ;  /* 0x0000000255157824 */ /* 0x000fe200078e0209 */
[----:B------:R-:W-:Y:S01]  /*6960*/  LEA R8, P6, R9, R70, 0x1 ;  /* 0x0000004609087211 */ /* 0x000fe200078c08ff */
[----:B------:R0:W-:Y:S01]  /*6970*/  @P4 STG.E.U16 [R16.64], R29 ;  /* 0x0000001d10004986 */ /* 0x0001e2000c101506 */
[----:B------:R-:W-:Y:S01]  /*6980*/  ISETP.LT.AND P1, PT, R143, c[0x0][0x17c], !P0 ;  /* 0x00005f008f007a0c */ /* 0x000fe20004721270 */
[----:B------:R-:W-:Y:S01]  /*6990*/  IMAD R25, R85, 0x2, R21 ;  /* 0x0000000255197824 */ /* 0x000fe200078e0215 */
[----:B------:R-:W-:Y:S01]  /*69a0*/  LEA.HI.X.SX32 R9, R9, R68, 0x1, P6 ;  /* 0x0000004409097211 */ /* 0x000fe200030f0eff */
[----:B------:R1:W-:Y:S01]  /*69b0*/  @P3 STG.E.U16 [R4.64], R10 ;  /* 0x0000000a04003986 */ /* 0x0003e2000c101506 */
[----:B--2---:R-:W-:-:S02]  /*69c0*/  LEA R12, P6, R21, R70, 0x1 ;  /* 0x00000046150c7211 */ /* 0x004fc400078c08ff */
[----:B------:R-:W-:Y:S02]  /*69d0*/  ISETP.LT.AND P2, PT, R141, c[0x0][0x17c], !P0 ;  /* 0x00005f008d007a0c */ /* 0x000fe40004741270 */
[----:B------:R-:W-:Y:S01]  /*69e0*/  LEA.HI.X.SX32 R13, R21, R68, 0x1, P6 ;  /* 0x00000044150d7211 */ /* 0x000fe200030f0eff */
[----:B------:R-:W-:Y:S01]  /*69f0*/  IMAD R21, R85, 0x2, R25 ;  /* 0x0000000255157824 */ /* 0x000fe200078e0219 */
[----:B------:R-:W-:Y:S02]  /*6a00*/  ISETP.LT.AND P5, PT, R140, c[0x0][0x17c], !P0 ;  /* 0x00005f008c007a0c */ /* 0x000fe400047a1270 */
[----:B0-----:R-:W-:Y:S01]  /*6a10*/  LEA R16, P6, R25, R70, 0x1 ;  /* 0x0000004619107211 */ /* 0x001fe200078c08ff */
[----:B------:R0:W-:Y:S01]  /*6a20*/  @P1 STG.E.U16 [R8.64], R22 ;  /* 0x0000001608001986 */ /* 0x0001e2000c101506 */
[----:B------:R-:W-:Y:S02]  /*6a30*/  ISETP.LT.AND P4, PT, R139, c[0x0][0x17c], !P0 ;  /* 0x00005f008b007a0c */ /* 0x000fe40004781270 */
[----:B------:R-:W-:Y:S01]  /*6a40*/  LEA.HI.X.SX32 R17, R25, R68, 0x1, P6 ;  /* 0x0000004419117211 */ /* 0x000fe200030f0eff */
[----:B------:R-:W-:Y:S01]  /*6a50*/  IMAD R25, R85, 0x2, R21 ;  /* 0x0000000255197824 */ /* 0x000fe200078e0215 */
[----:B-1----:R-:W-:Y:S01]  /*6a60*/  LEA R4, P6, R21, R70, 0x1 ;  /* 0x0000004615047211 */ /* 0x002fe200078c08ff */
[----:B------:R1:W-:Y:S01]  /*6a70*/  @P2 STG.E.U16 [R12.64], R18 ;  /* 0x000000120c002986 */ /* 0x0003e2000c101506 */
[----:B------:R-:W-:-:S02]  /*6a80*/  ISETP.LT.AND P3, PT, R138, c[0x0][0x17c], !P0 ;  /* 0x00005f008a007a0c */ /* 0x000fc40004761270 */
[----:B------:R-:W-:Y:S01]  /*6a90*/  LEA.HI.X.SX32 R5, R21, R68, 0x1, P6 ;  /* 0x0000004415057211 */ /* 0x000fe200030f0eff */
[----:B------:R-:W-:Y:S01]  /*6aa0*/  IMAD R21, R85, 0x2, R25 ;  /* 0x0000000255157824 */ /* 0x000fe200078e0219 */
[----:B------:R2:W-:Y:S01]  /*6ab0*/  @P5 STG.E.U16 [R16.64], R6 ;  /* 0x0000000610005986 */ /* 0x0005e2000c101506 */
[----:B0-----:R-:W-:Y:S02]  /*6ac0*/  LEA R8, P6, R25, R70, 0x1 ;  /* 0x0000004619087211 */ /* 0x001fe400078c08ff */
[----:B------:R-:W-:Y:S01]  /*6ad0*/  ISETP.LT.AND P1, PT, R137, c[0x0][0x17c], !P0 ;  /* 0x00005f0089007a0c */ /* 0x000fe20004721270 */
[----:B------:R0:W-:Y:S01]  /*6ae0*/  @P4 STG.E.U16 [R4.64], R14 ;  /* 0x0000000e04004986 */ /* 0x0001e2000c101506 */
[----:B------:R-:W-:Y:S01]  /*6af0*/  LEA.HI.X.SX32 R9, R25, R68, 0x1, P6 ;  /* 0x0000004419097211 */ /* 0x000fe200030f0eff */
[----:B------:R-:W-:Y:S01]  /*6b00*/  IMAD R25, R85, 0x2, R21 ;  /* 0x0000000255197824 */ /* 0x000fe200078e0215 */
[C---:B-1----:R-:W-:Y:S02]  /*6b10*/  LEA R12, P6, R21.reuse, R70, 0x1 ;  /* 0x00000046150c7211 */ /* 0x042fe400078c08ff */
        /* <DEDUP_REMOVED lines=9> */
[C---:B0-----:R-:W-:Y:S02]  /*6bb0*/  LEA R4, P6, R21.reuse, R70, 0x1 ;  /* 0x0000004615047211 */ /* 0x041fe400078c08ff */
        /* <DEDUP_REMOVED lines=9> */
[C---:B--2---:R-:W-:Y:S02]  /*6c50*/  LEA R12, P6, R21.reuse, R70, 0x1 ;  /* 0x00000046150c7211 */ /* 0x044fe400078c08ff */
        /* <DEDUP_REMOVED lines=35> */
[----:B------:R-:W-:Y:S02]  /*6e90*/  ISETP.LT.AND P5, PT, R123, c[0x0][0x17c], !P0 ;  /* 0x00005f007b007a0c */ /* 0x000fe400047a1270 */
[----:B------:R-:W-:Y:S02]  /*6ea0*/  LEA.HI.X.SX32 R9, R25, R68, 0x1, P6 ;  /* 0x0000004419097211 */ /* 0x000fe400030f0eff */
[----:B-1----:R-:W-:Y:S02]  /*6eb0*/  LEA R12, P6, R21, R70, 0x1 ;  /* 0x00000046150c7211 */ /* 0x002fe400078c08ff */
[----:B------:R-:W-:Y:S01]  /*6ec0*/  PRMT R10, R10, 0x7632, R10 ;  /* 0x000076320a0a7816 */ /* 0x000fe2000000000a */
[----:B--2---:R-:W-:Y:S01]  /*6ed0*/  IMAD R17, R85, 0x2, R21 ;  /* 0x0000000255117824 */ /* 0x004fe200078e0215 */
[----:B------:R-:W-:Y:S02]  /*6ee0*/  PRMT R22, R22, 0x7632, R22 ;  /* 0x0000763216167816 */ /* 0x000fe40000000016 */
[----:B------:R-:W-:Y:S01]  /*6ef0*/  LEA.HI.X.SX32 R13, R21, R68, 0x1, P6 ;  /* 0x00000044150d7211 */ /* 0x000fe200030f0eff */
[----:B------:R-:W-:Y:S01]  /*6f00*/  IMAD R21, R85, 0x2, R17 ;  /* 0x0000000255157824 */ /* 0x000fe200078e0211 */
[----:B------:R-:W-:Y:S01]  /*6f10*/  LEA R16, P6, R17, R70, 0x1 ;  /* 0x0000004611107211 */ /* 0x000fe200078c08ff */
[----:B------:R0:W-:Y:S01]  /*6f20*/  @P1 STG.E.U16 [R4.64], R10 ;  /* 0x0000000a04001986 */ /* 0x0001e2000c101506 */
[----:B------:R-:W-:-:S02]  /*6f30*/  PRMT R6, R18, 0x7632, R6 ;  /* 0x0000763212067816 */ /* 0x000fc40000000006 */
[----:B------:R-:W-:Y:S01]  /*6f40*/  LEA.HI.X.SX32 R17, R17, R68, 0x1, P6 ;  /* 0x0000004411117211 */ /* 0x000fe200030f0eff */
[----:B------:R1:W-:Y:S01]  /*6f50*/  @P2 STG.E.U16 [R8.64], R22 ;  /* 0x0000001608002986 */ /* 0x0003e2000c101506 */
[----:B------:R-:W-:Y:S02]  /*6f60*/  ISETP.LT.AND P4, PT, R125, c[0x0][0x17c], !P0 ;  /* 0x00005f007d007a0c */ /* 0x000fe40004781270 */
[----:B------:R-:W-:Y:S01]  /*6f70*/  ISETP.LT.AND P3, PT, R121, c[0x0][0x17c], !P0 ;  /* 0x00005f0079007a0c */ /* 0x000fe20004761270 */
[----:B------:R2:W-:Y:S01]  /*6f80*/  @P5 STG.E.U16 [R12.64], R6 ;  /* 0x000000060c005986 */ /* 0x0005e2000c101506 */
[----:B------:R-:W-:Y:S02]  /*6f90*/  ISETP.LT.AND P1, PT, R124, c[0x0][0x17c], !P0 ;  /* 0x00005f007c007a0c */ /* 0x000fe40004721270 */
[----:B------:R-:W-:Y:S02]  /*6fa0*/  PRMT R14, R14, 0x7632, R14 ;  /* 0x000076320e0e7816 */ /* 0x000fe4000000000e */
[----:B0-----:R-:W-:-:S02]  /*6fb0*/  LEA R4, P6, R21, R70, 0x1 ;  /* 0x0000004615047211 */ /* 0x001fc400078c08ff */
[----:B------:R-:W-:Y:S01]  /*6fc0*/  PRMT R10, R6, 0x7632, R10 ;  /* 0x00007632060a7816 */ /* 0x000fe2000000000a */
[----:B-1----:R-:W-:Y:S01]  /*6fd0*/  IMAD R9, R85, 0x2, R21 ;  /* 0x0000000255097824 */ /* 0x002fe200078e0215 */
[----:B------:R-:W-:Y:S02]  /*6fe0*/  LEA.HI.X.SX32 R5, R21, R68, 0x1, P6 ;  /* 0x0000004415057211 */ /* 0x000fe400030f0eff */
[----:B------:R-:W-:Y:S01]  /*6ff0*/  PRMT R66, R66, 0x7632, R66 ;  /* 0x0000763242427816 */ /* 0x000fe20000000042 */
[----:B--2---:R-:W-:Y:S01]  /*7000*/  IMAD R13, R85, 0x2, R9 ;  /* 0x00000002550d7824 */ /* 0x004fe200078e0209 */
[----:B------:R-:W-:Y:S01]  /*7010*/  LEA R8, P6, R9, R70, 0x1 ;  /* 0x0000004609087211 */ /* 0x000fe200078c08ff */
[----:B------:R0:W-:Y:S01]  /*7020*/  @P4 STG.E.U16 [R16.64], R10 ;  /* 0x0000000a10004986 */ /* 0x0001e2000c101506 */
[----:B------:R-:W-:Y:S01]  /*7030*/  ISETP.LT.AND P2, PT, R118, c[0x0][0x17c], !P0 ;  /* 0x00005f0076007a0c */ /* 0x000fe20004741270 */
[----:B------:R-:W-:Y:S01]  /*7040*/  IMAD R21, R85, 0x2, R13 ;  /* 0x0000000255157824 */ /* 0x000fe200078e020d */
[----:B------:R-:W-:Y:S01]  /*7050*/  LEA.HI.X.SX32 R9, R9, R68, 0x1, P6 ;  /* 0x0000004409097211 */ /* 0x000fe200030f0eff */
[----:B------:R1:W-:Y:S01]  /*7060*/  @P3 STG.E.U16 [R4.64], R14 ;  /* 0x0000000e04003986 */ /* 0x0003e2000c101506 */
[----:B------:R-:W-:-:S02]  /*7070*/  LEA R12, P6, R13, R70, 0x1 ;  /* 0x000000460d0c7211 */ /* 0x000fc400078c08ff */
[----:B------:R-:W-:Y:S01]  /*7080*/  ISETP.LT.AND P5, PT, R122, c[0x0][0x17c], !P0 ;  /* 0x00005f007a007a0c */ /* 0x000fe200047a1270 */
[----:B------:R2:W-:Y:S01]  /*7090*/  @P1 STG.E.U16 [R8.64], R66 ;  /* 0x0000004208001986 */ /* 0x0005e2000c101506 */
[----:B------:R-:W-:Y:S02]  /*70a0*/  LEA.HI.X.SX32 R13, R13, R68, 0x1, P6 ;  /* 0x000000440d0d7211 */ /* 0x000fe400030f0eff */
[----:B------:R-:W-:Y:S02]  /*70b0*/  ISETP.LT.AND P4, PT, R120, c[0x0][0x17c], !P0 ;  /* 0x00005f0078007a0c */ /* 0x000fe40004781270 */
[----:B0-----:R-:W-:Y:S02]  /*70c0*/  LEA R16, P6, R21, R70, 0x1 ;  /* 0x0000004615107211 */ /* 0x001fe400078c08ff */
[----:B------:R-:W-:Y:S01]  /*70d0*/  PRMT R6, R50, 0x7632, R6 ;  /* 0x0000763232067816 */ /* 0x000fe20000000006 */
[----:B-1----:R-:W-:Y:S01]  /*70e0*/  IMAD R5, R85, 0x2, R21 ;  /* 0x0000000255057824 */ /* 0x002fe200078e0215 */
[----:B------:R-:W-:-:S02]  /*70f0*/  LEA.HI.X.SX32 R17, R21, R68, 0x1, P6 ;  /* 0x0000004415117211 */ /* 0x000fc400030f0eff */
[----:B------:R-:W-:Y:S01]  /*7100*/  PRMT R62, R62, 0x7632, R62 ;  /* 0x000076323e3e7816 */ /* 0x000fe2000000003e */
[----:B--2---:R-:W-:Y:S01]  /*7110*/  IMAD R9, R85, 0x2, R5 ;  /* 0x0000000255097824 */ /* 0x004fe200078e0205 */
[----:B------:R-:W-:Y:S01]  /*7120*/  LEA R4, P6, R5, R70, 0x1 ;  /* 0x0000004605047211 */ /* 0x000fe200078c08ff */
[----:B------:R0:W-:Y:S01]  /*7130*/  @P2 STG.E.U16 [R12.64], R6 ;  /* 0x000000060c002986 */ /* 0x0001e2000c101506 */
[----:B------:R-:W-:Y:S01]  /*7140*/  PRMT R58, R58, 0x7632, R58 ;  /* 0x000076323a3a7816 */ /* 0x000fe2000000003a */
[----:B------:R-:W-:Y:S01]  /*7150*/  IMAD R21, R85, 0x2, R9 ;  /* 0x0000000255157824 */ /* 0x000fe200078e0209 */
[----:B------:R-:W-:Y:S01]  /*7160*/  LEA.HI.X.SX32 R5, R5, R68, 0x1, P6 ;  /* 0x0000004405057211 */ /* 0x000fe200030f0eff */
[----:B------:R1:W-:Y:S01]  /*7170*/  @P5 STG.E.U16 [R16.64], R62 ;  /* 0x0000003e10005986 */ /* 0x0003e2000c101506 */
[----:B------:R-:W-:Y:S02]  /*7180*/  LEA R8, P6, R9, R70, 0x1 ;  /* 0x0000004609087211 */ /* 0x000fe400078c08ff */
[----:B------:R-:W-:Y:S01]  /*7190*/  ISETP.LT.AND P3, PT, R115, c[0x0][0x17c], !P0 ;  /* 0x00005f0073007a0c */ /* 0x000fe20004761270 */
[----:B------:R2:W-:Y:S01]  /*71a0*/  @P4 STG.E.U16 [R4.64], R58 ;  /* 0x0000003a04004986 */ /* 0x0005e2000c101506 */
[----:B------:R-:W-:-:S02]  /*71b0*/  LEA.HI.X.SX32 R9, R9, R68, 0x1, P6 ;  /* 0x0000004409097211 */ /* 0x000fc400030f0eff */
[----:B------:R-:W-:Y:S02]  /*71c0*/  ISETP.LT.AND P1, PT, R119, c[0x0][0x17c], !P0 ;  /* 0x00005f0077007a0c */ /* 0x000fe40004721270 */
[----:B0-----:R-:W-:Y:S02]  /*71d0*/  LEA R12, P6, R21, R70, 0x1 ;  /* 0x00000046150c7211 */ /* 0x001fe400078c08ff */
[----:B------:R-:W-:Y:S01]  /*71e0*/  ISETP.LT.AND P2, PT, R117, c[0x0][0x17c], !P0 ;  /* 0x00005f0075007a0c */ /* 0x000fe20004741270 */
[----:B-1----:R-:W-:Y:S01]  /*71f0*/  IMAD R17, R85, 0x2, R21 ;  /* 0x0000000255117824 */ /* 0x002fe200078e0215 */
[----:B------:R-:W-:Y:S02]  /*7200*/  LEA.HI.X.SX32 R13, R21, R68, 0x1, P6 ;  /* 0x00000044150d7211 */ /* 0x000fe400030f0eff */
[----:B------:R-:W-:Y:S01]  /*7210*/  PRMT R38, R38, 0x7632, R38 ;  /* 0x0000763226267816 */ /* 0x000fe20000000026 */
[----:B--2---:R-:W-:Y:S01]  /*7220*/  IMAD R5, R85, 0x2, R17 ;  /* 0x0000000255057824 */ /* 0x004fe200078e0211 */
[----:B------:R-:W-:-:S02]  /*7230*/  LEA R16, P6, R17, R70, 0x1 ;  /* 0x0000004611107211 */ /* 0x000fc400078c08ff */
[----:B------:R-:W-:Y:S01]  /*7240*/  PRMT R6, R54, 0x7632, R6 ;  /* 0x0000763236067816 */ /* 0x000fe20000000006 */
[----:B------:R-:W-:Y:S01]  /*7250*/  IMAD R21, R85, 0x2, R5 ;  /* 0x0000000255157824 */ /* 0x000fe200078e0205 */
[----:B------:R-:W-:Y:S01]  /*7260*/  LEA.HI.X.SX32 R17, R17, R68, 0x1, P6 ;  /* 0x0000004411117211 */ /* 0x000fe200030f0eff */
[----:B------:R0:W-:Y:S01]  /*7270*/  @P3 STG.E.U16 [R8.64], R38 ;  /* 0x0000002608003986 */ /* 0x0001e2000c101506 */
[C---:B------:R-:W-:Y:S02]  /*7280*/  LEA R4, P6, R5.reuse, R70, 0x1 ;  /* 0x0000004605047211 */ /* 0x040fe400078c08ff */
[----:B------:R-:W-:Y:S01]  /*7290*/  PRMT R46, R46, 0x7632, R46 ;  /* 0x000076322e2e7816 */ /* 0x000fe2000000002e */
[----:B------:R1:W-:Y:S01]  /*72a0*/  @P1 STG.E.U16 [R12.64], R6 ;  /* 0x000000060c001986 */ /* 0x0003e2000c101506 */
[----:B------:R-:W-:Y:S02]  /*72b0*/  LEA.HI.X.SX32 R5, R5, R68, 0x1, P6 ;  /* 0x0000004405057211 */ /* 0x000fe400030f0eff */
[----:B------:R-:W-:Y:S01]  /*72c0*/  ISETP.LT.AND P5, PT, R112, c[0x0][0x17c], !P0 ;  /* 0x00005f0070007a0c */ /* 0x000fe200047a1270 */
[----:B------:R2:W-:Y:S01]  /*72d0*/  @P2 STG.E.U16 [R16.64], R46 ;  /* 0x0000002e10002986 */ /* 0x0005e2000c101506 */
[----:B------:R-:W-:-:S02]  /*72e0*/  ISETP.LT.AND P4, PT, R116, c[0x0][0x17c], !P0 ;  /* 0x00005f0074007a0c */ /* 0x000fc40004781270 */
[----:B------:R-:W-:Y:S02]  /*72f0*/  PRMT R26, R26, 0x7632, R26 ;  /* 0x000076321a1a7816 */ /* 0x000fe4000000001a */
[----:B0-----:R-:W-:Y:S02]  /*7300*/  LEA R8, P6, R21, R70, 0x1 ;  /* 0x0000004615087211 */ /* 0x001fe400078c08ff */
[----:B------:R-:W-:Y:S01]  /*7310*/  PRMT R42, R42, 0x7632, R42 ;  /* 0x000076322a2a7816 */ /* 0x000fe2000000002a */
[----:B-1----:R-:W-:Y:S01]  /*7320*/  IMAD R13, R85, 0x2, R21 ;  /* 0x00000002550d7824 */ /* 0x002fe200078e0215 */
[----:B------:R-:W-:Y:S02]  /*7330*/  LEA.HI.X.SX32 R9, R21, R68, 0x1, P6 ;  /* 0x0000004415097211 */ /* 0x000fe400030f0eff */
[----:B------:R-:W-:Y:S01]  /*7340*/  ISETP.LT.AND P3, PT, R114, c[0x0][0x17c], !P0 ;  /* 0x00005f0072007a0c */ /* 0x000fe20004761270 */
        /* <DEDUP_REMOVED lines=8> */
[----:B------:R-:W-:Y:S02]  /*73d0*/  PRMT R6, R34, 0x7632, R6 ;  /* 0x0000763222067816 */ /* 0x000fe40000000006 */
[----:B------:R-:W-:Y:S02]  /*73e0*/  LEA.HI.X.SX32 R17, R17, R68, 0x1, P6 ;  /* 0x0000004411117211 */ /* 0x000fe400030f0eff */
[----:B------:R-:W-:Y:S01]  /*73f0*/  ISETP.LT.AND P2, PT, R113, c[0x0][0x17c], !P0 ;  /* 0x00005f0071007a0c */ /* 0x000fe20004741270 */
[----:B------:R2:W-:Y:S01]  /*7400*/  @P3 STG.E.U16 [R12.64], R6 ;  /* 0x000000060c003986 */ /* 0x0005e2000c101506 */
[----:B0-----:R-:W-:Y:S02]  /*7410*/  LEA R4, P6, R21, R70, 0x1 ;  /* 0x0000004615047211 */ /* 0x001fe400078c08ff */
[----:B------:R-:W-:Y:S01]  /*7420*/  PRMT R30, R30, 0x7632, R30 ;  /* 0x000076321e1e7816 */ /* 0x000fe2000000001e */
[----:B-1----:R-:W-:Y:S01]  /*7430*/  IMAD R9, R85, 0x2, R21 ;  /* 0x0000000255097824 */ /* 0x002fe200078e0215 */
[----:B------:R-:W-:-:S02]  /*7440*/  LEA.HI.X.SX32 R5, R21, R68, 0x1, P6 ;  /* 0x0000004415057211 */ /* 0x000fc400030f0eff */
[----:B------:R-:W-:Y:S01]  /*7450*/  ISETP.LT.AND P5, PT, R111, c[0x0][0x17c], !P0 ;  /* 0x00005f006f007a0c */ /* 0x000fe200047a1270 */
[----:B------:R-:W-:Y:S01]  /*7460*/  IMAD R21, R85, 0x2, R9 ;  /* 0x0000000255157824 */ /* 0x000fe200078e0209 */
[----:B------:R-:W-:Y:S01]  /*7470*/  LEA R8, P6, R9, R70, 0x1 ;  /* 0x0000004609087211 */ /* 0x000fe200078c08ff */
[----:B------:R0:W-:Y:S01]  /*7480*/  @P1 STG.E.U16 [R16.64], R30 ;  /* 0x0000001e10001986 */ /* 0x0001e2000c101506 */
[----:B------:R-:W-:Y:S01]  /*7490*/  ISETP.LT.AND P4, PT, R109, c[0x0][0x17c], !P0 ;  /* 0x00005f006d007a0c */ /* 0x000fe20004781270 */
[----:B------:R-:W-:Y:S01]  /*74a0*/  IMAD R25, R85, 0x2, R21 ;  /* 0x0000000255197824 */ /* 0x000fe200078e0215 */
[----:B------:R-:W-:Y:S01]  /*74b0*/  LEA.HI.X.SX32 R9, R9, R68, 0x1, P6 ;  /* 0x0000004409097211 */ /* 0x000fe200030f0eff */
[----:B------:R1:W-:Y:S01]  /*74c0*/  @P2 STG.E.U16 [R4.64], R11 ;  /* 0x0000000b04002986 */ /* 0x0003e2000c101506 */
[----:B--2---:R-:W-:Y:S02]  /*74d0*/  LEA R12, P6, R21, R70, 0x1 ;  /* 0x00000046150c7211 */ /* 0x004fe400078c08ff */
        /* <DEDUP_REMOVED lines=70> */
[----:B------:R-:W-:Y:S01]  /*7940*/  PRMT R7, R11, 0x7632, R7 ;  /* 0x000076320b077816 */ /* 0x000fe20000000007 */
[----:B------:R-:W-:Y:S01]  /*7950*/  IMAD R11, R85, 0x2, R25 ;  /* 0x00000002550b7824 */ /* 0x000fe200078e0219 */
[----:B------:R-:W-:Y:S01]  /*7960*/  LEA.HI.X.SX32 R5, R21, R68, 0x1, P6 ;  /* 0x0000004415057211 */ /* 0x000fe200030f0eff */
[----:B------:R1:W-:Y:S01]  /*7970*/  @P2 STG.E.U16 [R16.64], R31 ;  /* 0x0000001f10002986 */ /* 0x0003e2000c101506 */
[----:B--2---:R-:W-:-:S02]  /*7980*/  LEA R8, P6, R25, R70, 0x1 ;  /* 0x0000004619087211 */ /* 0x004fc400078c08ff */
[----:B------:R-:W-:Y:S01]  /*7990*/  ISETP.LT.AND P4, PT, R80, c[0x0][0x17c], !P0 ;  /* 0x00005f0050007a0c */ /* 0x000fe20004781270 */
[----:B0-----:R-:W-:Y:S01]  /*79a0*/  IMAD R13, R85, 0x2, R11 ;  /* 0x00000002550d7824 */ /* 0x001fe200078e020b */
[----:B------:R-:W-:Y:S01]  /*79b0*/  LEA.HI.X.SX32 R9, R25, R68, 0x1, P6 ;  /* 0x0000004419097211 */ /* 0x000fe200030f0eff */
[----:B------:R0:W-:Y:S01]  /*79c0*/  @P5 STG.E.U16 [R4.64], R7 ;  /* 0x0000000704005986 */ /* 0x0001e2000c101506 */
[----:B------:R-:W-:Y:S02]  /*79d0*/  ISETP.LT.AND P3, PT, R78, c[0x0][0x17c], !P0 ;  /* 0x00005f004e007a0c */ /* 0x000fe40004761270 */
[----:B------:R-:W-:Y:S02]  /*79e0*/  LEA R10, P6, R11, R70, 0x1 ;  /* 0x000000460b0a7211 */ /* 0x000fe400078c08ff */
[----:B------:R-:W-:Y:S01]  /*79f0*/  PRMT R23, R23, 0x7632, R23 ;  /* 0x0000763217177816 */ /* 0x000fe20000000017 */
[----:B-1----:R-:W-:Y:S01]  /*7a00*/  IMAD R17, R85, 0x2, R13 ;  /* 0x0000000255117824 */ /* 0x002fe200078e020d */
[----:B------:R-:W-:-:S02]  /*7a10*/  LEA.HI.X.SX32 R11, R11, R68, 0x1, P6 ;  /* 0x000000440b0b7211 */ /* 0x000fc400030f0eff */
[----:B------:R-:W-:Y:S01]  /*7a20*/  LEA R6, P6, R13, R70, 0x1 ;  /* 0x000000460d067211 */ /* 0x000fe200078c08ff */
[----:B------:R1:W-:Y:S01]  /*7a30*/  @P4 STG.E.U16 [R8.64], R23 ;  /* 0x0000001708004986 */ /* 0x0003e2000c101506 */
[----:B------:R-:W-:Y:S02]  /*7a40*/  ISETP.LT.AND P1, PT, R79, c[0x0][0x17c], !P0 ;  /* 0x00005f004f007a0c */ /* 0x000fe40004721270 */
[----:B0-----:R-:W-:Y:S02]  /*7a50*/  PRMT R5, R19, 0x7632, R5 ;  /* 0x0000763213057816 */ /* 0x001fe40000000005 */
[----:B------:R-:W-:Y:S02]  /*7a60*/  PRMT R12, R7, 0x7632, R12 ;  /* 0x00007632070c7816 */ /* 0x000fe4000000000c */
[----:B------:R-:W-:Y:S01]  /*7a70*/  LEA.HI.X.SX32 R7, R13, R68, 0x1, P6 ;  /* 0x000000440d077211 */ /* 0x000fe200030f0eff */
[----:B------:R0:W-:Y:S01]  /*7a80*/  @P3 STG.E.U16 [R10.64], R5 ;  /* 0x000000050a003986 */ /* 0x0001e2000c101506 */
[----:B------:R-:W-:-:S02]  /*7a90*/  LEA R4, P6, R17, R70, 0x1 ;  /* 0x0000004611047211 */ /* 0x000fc400078c08ff */
[----:B------:R-:W-:Y:S01]  /*7aa0*/  ISETP.LT.AND P2, PT, R77, c[0x0][0x17c], !P0 ;  /* 0x00005f004d007a0c */ /* 0x000fe20004741270 */
[C---:B-1----:R-:W-:Y:S01]  /*7ab0*/  IMAD R9, R85.reuse, 0x2, R17 ;  /* 0x0000000255097824 */ /* 0x042fe200078e0211 */
[----:B------:R-:W-:Y:S01]  /*7ac0*/  ISETP.LT.AND P5, PT, R98, c[0x0][0x17c], !P0 ;  /* 0x00005f0062007a0c */ /* 0x000fe200047a1270 */
[----:B------:R1:W-:Y:S01]  /*7ad0*/  @P1 STG.E.U16 [R6.64], R12 ;  /* 0x0000000c06001986 */ /* 0x0003e2000c101506 */
[----:B------:R-:W-:Y:S01]  /*7ae0*/  ISETP.LT.AND P4, PT, R74, c[0x0][0x17c], !P0 ;  /* 0x00005f004a007a0c */ /* 0x000fe20004781270 */
[----:B------:R-:W-:Y:S01]  /*7af0*/  IMAD R13, R85, 0x2, R9 ;  /* 0x00000002550d7824 */ /* 0x000fe200078e0209 */
[----:B------:R-:W-:Y:S02]  /*7b00*/  PRMT R15, R15, 0x7632, R15 ;  /* 0x000076320f0f7816 */ /* 0x000fe4000000000f */
[----:B------:R-:W-:Y:S02]  /*7b10*/  PRMT R67, R67, 0x7632, R67 ;  /* 0x0000763243437816 */ /* 0x000fe40000000043 */
[----:B0-----:R-:W-:-:S02]  /*7b20*/  LEA.HI.X.SX32 R5, R17, R68, 0x1, P6 ;  /* 0x0000004411057211 */ /* 0x001fc400030f0eff */
[----:B------:R-:W-:Y:S02]  /*7b30*/  LEA R8, P6, R9, R70, 0x1 ;  /* 0x0000004609087211 */ /* 0x000fe400078c08ff */
[----:B------:R-:W-:Y:S01]  /*7b40*/  ISETP.LT.AND P3, PT, R76, c[0x0][0x17c], !P0 ;  /* 0x00005f004c007a0c */ /* 0x000fe20004761270 */
[----:B-1----:R-:W-:Y:S01]  /*7b50*/  IMAD R7, R85, 0x2, R13 ;  /* 0x0000000255077824 */ /* 0x002fe200078e020d */
[----:B------:R-:W-:Y:S01]  /*7b60*/  LEA.HI.X.SX32 R9, R9, R68, 0x1, P6 ;  /* 0x0000004409097211 */ /* 0x000fe200030f0eff */
[----:B------:R0:W-:Y:S01]  /*7b70*/  @P2 STG.E.U16 [R4.64], R15 ;  /* 0x0000000f04002986 */ /* 0x0001e2000c101506 */
[----:B------:R-:W-:Y:S02]  /*7b80*/  LEA R10, P6, R13, R70, 0x1 ;  /* 0x000000460d0a7211 */ /* 0x000fe400078c08ff */
[----:B------:R-:W-:Y:S01]  /*7b90*/  ISETP.LT.AND P1, PT, R75, c[0x0][0x17c], !P0 ;  /* 0x00005f004b007a0c */ /* 0x000fe20004721270 */
[----:B------:R-:W-:Y:S01]  /*7ba0*/  @P5 STG.E.U16 [R8.64], R67 ;  /* 0x0000004308005986 */ /* 0x000fe2000c101506 */
[----:B------:R-:W-:Y:S01]  /*7bb0*/  LEA.HI.X.SX32 R11, R13, R68, 0x1, P6 ;  /* 0x000000440d0b7211 */ /* 0x000fe200030f0eff */
[----:B------:R-:W-:Y:S01]  /*7bc0*/  IMAD R13, R85, 0x2, R7 ;  /* 0x00000002550d7824 */ /* 0x000fe200078e0207 */
[----:B------:R-:W-:-:S02]  /*7bd0*/  LEA R6, P6, R7, R70, 0x1 ;  /* 0x0000004607067211 */ /* 0x000fc400078c08ff */
[----:B------:R-:W-:Y:S02]  /*7be0*/  ISETP.LT.AND P2, PT, R73, c[0x0][0x17c], !P0 ;  /* 0x00005f0049007a0c */ /* 0x000fe40004741270 */
[----:B------:R-:W-:Y:S01]  /*7bf0*/  LEA.HI.X.SX32 R7, R7, R68, 0x1, P6 ;  /* 0x0000004407077211 */ /* 0x000fe200030f0eff */
[----:B0-----:R-:W-:Y:S01]  /*7c00*/  IMAD R15, R85, 0x2, R13 ;  /* 0x00000002550f7824 */ /* 0x001fe200078e020d */
[----:B------:R-:W-:Y:S02]  /*7c10*/  PRMT R5, R51, 0x7632, R5 ;  /* 0x0000763233057816 */ /* 0x000fe40000000005 */
[----:B------:R-:W-:Y:S02]  /*7c20*/  LEA R4, P6, R13, R70, 0x1 ;  /* 0x000000460d047211 */ /* 0x000fe400078c08ff */
[----:B------:R-:W-:Y:S01]  /*7c30*/  PRMT R63, R63, 0x7632, R63 ;  /* 0x000076323f3f7816 */ /* 0x000fe2000000003f */
[----:B------:R0:W-:Y:S01]  /*7c40*/  @P4 STG.E.U16 [R10.64], R5 ;  /* 0x000000050a004986 */ /* 0x0001e2000c101506 */
[----:B------:R-:W-:Y:S01]  /*7c50*/  ISETP.LT.AND P4, PT, R3, c[0x0][0x17c], !P0 ;  /* 0x00005f0003007a0c */ /* 0x000fe20004781270 */
[----:B------:R-:W-:Y:S01]  /*7c60*/  IMAD R3, R85, 0x2, R15 ;  /* 0x0000000255037824 */ /* 0x000fe200078e020f */
[----:B------:R-:W-:Y:S01]  /*7c70*/  PRMT R59, R59, 0x7632, R59 ;  /* 0x000076323b3b7816 */ /* 0x000fe2000000003b */
[----:B------:R1:W-:Y:S01]  /*7c80*/  @P3 STG.E.U16 [R6.64], R63 ;  /* 0x0000003f06003986 */ /* 0x0003e2000c101506 */
[----:B------:R-:W-:-:S02]  /*7c90*/  PRMT R39, R39, 0x7632, R39 ;  /* 0x0000763227277816 */ /* 0x000fc40000000027 */
[----:B------:R-:W-:Y:S02]  /*7ca0*/  ISETP.LT.AND P5, PT, R71, c[0x0][0x17c], !P0 ;  /* 0x00005f0047007a0c */ /* 0x000fe400047a1270 */
[----:B------:R-:W-:Y:S02]  /*7cb0*/  ISETP.LT.AND P3, PT, R72, c[0x0][0x17c], !P0 ;  /* 0x00005f0048007a0c */ /* 0x000fe40004761270 */
[----:B------:R-:W-:Y:S02]  /*7cc0*/  PRMT R47, R47, 0x7632, R47 ;  /* 0x000076322f2f7816 */ /* 0x000fe4000000002f */
[----:B0-----:R-:W-:Y:S01]  /*7cd0*/  LEA.HI.X.SX32 R5, R13, R68, 0x1, P6 ;  /* 0x000000440d057211 */ /* 0x001fe200030f0eff */
[----:B------:R-:W-:Y:S01]  /*7ce0*/  IMAD R13, R85, 0x2, R3 ;  /* 0x00000002550d7824 */ /* 0x000fe200078e0203 */
[----:B------:R-:W-:Y:S02]  /*7cf0*/  LEA R8, P6, R15, R70, 0x1 ;  /* 0x000000460f087211 */ /* 0x000fe400078c08ff */
[----:B------:R-:W-:Y:S01]  /*7d00*/  PRMT R27, R27, 0x7632, R27 ;  /* 0x000076321b1b7816 */ /* 0x000fe2000000001b */
[----:B------:R-:W-:Y:S01]  /*7d10*/  IMAD R17, R85, 0x2, R13 ;  /* 0x0000000255117824 */ /* 0x000fe200078e020d */
[----:B------:R-:W-:Y:S01]  /*7d20*/  LEA.HI.X.SX32 R9, R15, R68, 0x1, P6 ;  /* 0x000000440f097211 */ /* 0x000fe200030f0eff */
[----:B------:R0:W-:Y:S01]  /*7d30*/  @P1 STG.E.U16 [R4.64], R59 ;  /* 0x0000003b04001986 */ /* 0x0001e2000c101506 */
[-C--:B-1----:R-:W-:Y:S01]  /*7d40*/  LEA R6, P1, R3, R70.reuse, 0x1 ;  /* 0x0000004603067211 */ /* 0x082fe200078208ff */
[----:B------:R-:W-:Y:S01]  /*7d50*/  IMAD R15, R85, 0x2, R17 ;  /* 0x00000002550f7824 */ /* 0x000fe200078e0211 */
[----:B------:R-:W-:Y:S01]  /*7d60*/  PRMT R43, R43, 0x7632, R43 ;  /* 0x000076322b2b7816 */ /* 0x000fe2000000002b */
[----:B------:R1:W-:Y:S01]  /*7d70*/  @P2 STG.E.U16 [R8.64], R39 ;  /* 0x0000002708002986 */ /* 0x0003e2000c101506 */
[----:B------:R-:W-:Y:S01]  /*7d80*/  LEA R10, P2, R13, R70, 0x1 ;  /* 0x000000460d0a7211 */ /* 0x000fe200078408ff */
[----:B------:R-:W-:Y:S01]  /*7d90*/  IMAD R19, R85, 0x2, R15 ;  /* 0x0000000255137824 */ /* 0x000fe200078e020f */
[----:B------:R-:W-:-:S02]  /*7da0*/  LEA.HI.X.SX32 R7, R3, R68, 0x1, P1 ;  /* 0x0000004403077211 */ /* 0x000fc400008f0eff */
[----:B------:R-:W-:Y:S01]  /*7db0*/  LEA R12, P1, R17, R70, 0x1 ;  /* 0x00000046110c7211 */ /* 0x000fe200078208ff */
[----:B------:R-:W-:Y:S01]  /*7dc0*/  IMAD R85, R85, 0x2, R19 ;  /* 0x0000000255557824 */ /* 0x000fe200078e0213 */
[-C--:B------:R-:W-:Y:S02]  /*7dd0*/  LEA.HI.X.SX32 R11, R13, R68.reuse, 0x1, P2 ;  /* 0x000000440d0b7211 */ /* 0x080fe400010f0eff */
[----:B------:R-:W-:Y:S02]  /*7de0*/  LEA.HI.X.SX32 R13, R17, R68, 0x1, P1 ;  /* 0x00000044110d7211 */ /* 0x000fe400008f0eff */
[-C--:B0-----:R-:W-:Y:S02]  /*7df0*/  LEA R4, P1, R85, R70.reuse, 0x1 ;  /* 0x0000004655047211 */ /* 0x081fe400078208ff */
[----:B------:R-:W-:Y:S02]  /*7e00*/  LEA R14, P6, R15, R70, 0x1 ;  /* 0x000000460f0e7211 */ /* 0x000fe400078c08ff */
[----:B------:R-:W-:-:S02]  /*7e10*/  ISETP.LT.AND P2, PT, R2, c[0x0][0x17c], !P0 ;  /* 0x00005f0002007a0c */ /* 0x000fc40004741270 */
[-C--:B------:R-:W-:Y:S02]  /*7e20*/  LEA.HI.X.SX32 R5, R85, R68.reuse, 0x1, P1 ;  /* 0x0000004455057211 */ /* 0x080fe400008f0eff */
[----:B------:R-:W-:Y:S02]  /*7e30*/  ISETP.LT.AND P1, PT, R69, c[0x0][0x17c], !P0 ;  /* 0x00005f0045007a0c */ /* 0x000fe40004721270 */
[----:B------:R-:W-:Y:S02]  /*7e40*/  ISETP.LT.AND P0, PT, R0, c[0x0][0x17c], !P0 ;  /* 0x00005f0000007a0c */ /* 0x000fe40004701270 */
[----:B------:R-:W-:Y:S02]  /*7e50*/  LEA.HI.X.SX32 R15, R15, R68, 0x1, P6 ;  /* 0x000000440f0f7211 */ /* 0x000fe400030f0eff */
[----:B------:R-:W-:Y:S02]  /*7e60*/  LEA R70, P6, R19, R70, 0x1 ;  /* 0x0000004613467211 */ /* 0x000fe400078c08ff */
[----:B------:R-:W-:-:S02]  /*7e70*/  PRMT R3, R55, 0x7632, R3 ;  /* 0x0000763237037816 */ /* 0x000fc40000000003 */
[----:B------:R-:W-:Y:S02]  /*7e80*/  LEA.HI.X.SX32 R71, R19, R68, 0x1, P6 ;  /* 0x0000004413477211 */ /* 0x000fe400030f0eff */
[----:B------:R-:W-:Y:S01]  /*7e90*/  PRMT R35, R35, 0x7632, R35 ;  /* 0x0000763223237816 */ /* 0x000fe20000000023 */
[----:B------:R1:W-:Y:S04]  /*7ea0*/  @P5 STG.E.U16 [R6.64], R3 ;  /* 0x0000000306005986 */ /* 0x0003e8000c101506 */
[----:B------:R1:W-:Y:S04]  /*7eb0*/  @P4 STG.E.U16 [R10.64], R47 ;  /* 0x0000002f0a004986 */ /* 0x0003e8000c101506 */
[----:B------:R1:W-:Y:S04]  /*7ec0*/  @P3 STG.E.U16 [R12.64], R27 ;  /* 0x0000001b0c003986 */ /* 0x0003e8000c101506 */
[----:B------:R1:W-:Y:S04]  /*7ed0*/  @P2 STG.E.U16 [R14.64], R43 ;  /* 0x0000002b0e002986 */ /* 0x0003e8000c101506 */
[----:B------:R1:W-:Y:S01]  /*7ee0*/  @P1 STG.E.U16 [R70.64], R35 ;  /* 0x0000002346001986 */ /* 0x0003e2000c101506 */
[----:B------:R-:W-:Y:S05]  /*7ef0*/  @!P0 EXIT ;  /* 0x000000000000894d */ /* 0x000fea0003800000 */
[----:B------:R-:W-:-:S05]  /*7f00*/  PRMT R2, R31, 0x7632, R2 ;  /* 0x000076321f027816 */ /* 0x000fca0000000002 */
[----:B------:R-:W-:Y:S01]  /*7f10*/  STG.E.U16 [R4.64], R2 ;  /* 0x0000000204007986 */ /* 0x000fe2000c101506 */
[----:B------:R-:W-:Y:S05]  /*7f20*/  EXIT ;  /* 0x000000000000794d */ /* 0x000fea0003800000 */
.L_x_4:
[----:B------:R-:W-:-:S00]  /*7f30*/  BRA `(.L_x_4) ;  /* 0xfffffff000007947 */ /* 0x000fc0000383ffff */
[----:B------:R-:W-:-:S00]  /*7f40*/  NOP ;  /* 0x0000000000007918 */ /* 0x000fc00000000000 */
        /* <DEDUP_REMOVED lines=11> */
.L_x_5:


//--------------------- .nv.shared.matmul_kernel  --------------------------
	.section	.nv.shared.matmul_kernel,"aw",@nobits
	.sectionflags	@""
	.align	16
